//
// Generated by NVIDIA NVVM Compiler
//
// Compiler Build ID: CL-36424714
// Cuda compilation tools, release 13.0, V13.0.88
// Based on NVVM 20.0.0
//

.version 9.0
.target sm_100
.address_size 64

	// .globl	my_kernel_kernel0
// _ZZ17my_kernel_kernel0E18PaddedInput_shared has been demoted
// _ZZ17my_kernel_kernel0E18placeholder_shared has been demoted

.visible .entry my_kernel_kernel0(
	.param .u64 .ptr .align 1 my_kernel_kernel0_param_0,
	.param .u64 .ptr .align 1 my_kernel_kernel0_param_1,
	.param .u64 .ptr .align 1 my_kernel_kernel0_param_2,
	.param .u64 .ptr .align 1 my_kernel_kernel0_param_3,
	.param .u64 .ptr .align 1 my_kernel_kernel0_param_4
)
{
	.reg .pred 	%p<10>;
	.reg .b16 	%rs<39>;
	.reg .b32 	%r<94>;
	.reg .b32 	%f<678>;
	.reg .b64 	%rd<41>;
	// demoted variable
	.shared .align 4 .b8 _ZZ17my_kernel_kernel0E18PaddedInput_shared[11520];
	// demoted variable
	.shared .align 4 .b8 _ZZ17my_kernel_kernel0E18placeholder_shared[192];
	mov.u32 	%r11, %tid.x;
	shr.u32 	%r12, %r11, 1;
	cvt.u16.u32 	%rs3, %r11;
	mul.hi.u16 	%rs1, %rs3, 10923;
	mul.lo.s16 	%rs4, %rs1, 6;
	sub.s16 	%rs5, %rs3, %rs4;
	shl.b16 	%rs2, %rs5, 2;
	cvt.u16.u32 	%rs6, %r12;
	add.s16 	%rs7, %rs6, 216;
	mul.hi.u16 	%rs8, %rs7, 729;
	shr.u16 	%rs9, %rs8, 2;
	cvt.u32.u16 	%r13, %rs9;
	mul.lo.s16 	%rs10, %rs9, 360;
	sub.s16 	%rs11, %rs7, %rs10;
	mul.wide.u16 	%r14, %rs11, 144;
	mad.lo.s32 	%r1, %r13, 518400, %r14;
	add.s16 	%rs12, %rs6, 432;
	mul.hi.u16 	%rs13, %rs12, 729;
	shr.u16 	%rs14, %rs13, 2;
	cvt.u32.u16 	%r15, %rs14;
	mul.lo.s16 	%rs15, %rs14, 360;
	sub.s16 	%rs16, %rs12, %rs15;
	mul.wide.u16 	%r16, %rs16, 144;
	mad.lo.s32 	%r2, %r15, 518400, %r16;
	add.s16 	%rs17, %rs6, 648;
	mul.hi.u16 	%rs18, %rs17, 1457;
	shr.u16 	%rs19, %rs18, 3;
	cvt.u32.u16 	%r17, %rs19;
	mul.lo.s16 	%rs20, %rs19, 360;
	sub.s16 	%rs21, %rs17, %rs20;
	mul.wide.u16 	%r18, %rs21, 144;
	mad.lo.s32 	%r3, %r17, 518400, %r18;
	add.s16 	%rs22, %rs6, 864;
	mul.hi.u16 	%rs23, %rs22, 1457;
	shr.u16 	%rs24, %rs23, 3;
	cvt.u32.u16 	%r19, %rs24;
	mul.lo.s16 	%rs25, %rs24, 360;
	sub.s16 	%rs26, %rs22, %rs25;
	mul.wide.u16 	%r20, %rs26, 144;
	mad.lo.s32 	%r4, %r19, 518400, %r20;
	add.s16 	%rs27, %rs6, 1080;
	mul.hi.u16 	%rs28, %rs27, 1457;
	shr.u16 	%rs29, %rs28, 3;
	cvt.u32.u16 	%r21, %rs29;
	mul.lo.s16 	%rs30, %rs29, 360;
	sub.s16 	%rs31, %rs27, %rs30;
	mul.wide.u16 	%r22, %rs31, 144;
	mad.lo.s32 	%r5, %r21, 518400, %r22;
	add.s16 	%rs32, %rs6, 1296;
	mul.hi.u16 	%rs33, %rs32, 1457;
	shr.u16 	%rs34, %rs33, 3;
	cvt.u32.u16 	%r23, %rs34;
	mul.lo.s16 	%rs35, %rs34, 360;
	sub.s16 	%rs36, %rs32, %rs35;
	mul.wide.u16 	%r24, %rs36, 144;
	mad.lo.s32 	%r6, %r23, 518400, %r24;
	mov.b32 	%r92, 0;
	mov.f32 	%f598, 0f00000000;
	mov.f32 	%f599, %f598;
	mov.f32 	%f600, %f598;
	mov.f32 	%f601, %f598;
	mov.f32 	%f602, %f598;
	mov.f32 	%f603, %f598;
	mov.f32 	%f604, %f598;
	mov.f32 	%f605, %f598;
	mov.f32 	%f606, %f598;
	mov.f32 	%f607, %f598;
	mov.f32 	%f608, %f598;
	mov.f32 	%f609, %f598;
	mov.f32 	%f610, %f598;
	mov.f32 	%f611, %f598;
	mov.f32 	%f612, %f598;
	mov.f32 	%f613, %f598;
	mov.f32 	%f614, %f598;
	mov.f32 	%f615, %f598;
	mov.f32 	%f616, %f598;
	mov.f32 	%f617, %f598;
	mov.f32 	%f618, %f598;
	mov.f32 	%f619, %f598;
	mov.f32 	%f620, %f598;
	mov.f32 	%f621, %f598;
	mov.f32 	%f622, %f598;
	mov.f32 	%f623, %f598;
	mov.f32 	%f624, %f598;
	mov.f32 	%f625, %f598;
	mov.f32 	%f626, %f598;
	mov.f32 	%f627, %f598;
	mov.f32 	%f628, %f598;
	mov.f32 	%f629, %f598;
	mov.f32 	%f630, %f598;
	mov.f32 	%f631, %f598;
	mov.f32 	%f632, %f598;
	mov.f32 	%f633, %f598;
	mov.f32 	%f634, %f598;
	mov.f32 	%f635, %f598;
	mov.f32 	%f636, %f598;
	mov.f32 	%f637, %f598;
	mov.f32 	%f638, %f598;
	mov.f32 	%f639, %f598;
	mov.f32 	%f640, %f598;
	mov.f32 	%f641, %f598;
	mov.f32 	%f642, %f598;
	mov.f32 	%f643, %f598;
	mov.f32 	%f644, %f598;
	mov.f32 	%f645, %f598;
	mov.f32 	%f646, %f598;
	mov.f32 	%f647, %f598;
	mov.f32 	%f648, %f598;
	mov.f32 	%f649, %f598;
	mov.f32 	%f650, %f598;
	mov.f32 	%f651, %f598;
	mov.f32 	%f652, %f598;
	mov.f32 	%f653, %f598;
	mov.f32 	%f654, %f598;
	mov.f32 	%f655, %f598;
	mov.f32 	%f656, %f598;
	mov.f32 	%f657, %f598;
	mov.f32 	%f658, %f598;
	mov.f32 	%f659, %f598;
	mov.f32 	%f660, %f598;
	mov.f32 	%f661, %f598;
	mov.f32 	%f662, %f598;
	mov.f32 	%f663, %f598;
	mov.f32 	%f664, %f598;
	mov.f32 	%f665, %f598;
	mov.f32 	%f666, %f598;
	mov.f32 	%f667, %f598;
	mov.f32 	%f668, %f598;
	mov.f32 	%f669, %f598;
	mov.f32 	%f670, %f598;
	mov.f32 	%f671, %f598;
	mov.f32 	%f672, %f598;
	mov.f32 	%f673, %f598;
	mov.f32 	%f674, %f598;
	mov.f32 	%f675, %f598;
	mov.f32 	%f676, %f598;
	mov.f32 	%f677, %f598;
$L__BB0_1:
	ld.param.u64 	%rd34, [my_kernel_kernel0_param_0];
	mov.u32 	%r25, %tid.x;
	setp.lt.u32 	%p2, %r25, 720;
	bar.sync 	0;
	shl.b32 	%r26, %r92, 1;
	and.b32  	%r27, %r25, 1;
	mov.u32 	%r28, %ctaid.x;
	mul.lo.s32 	%r29, %r28, 51840;
	or.b32  	%r30, %r27, %r29;
	add.s32 	%r31, %r30, %r26;
	setp.gt.u32 	%p3, %r25, 719;
	selp.b32 	%r32, 518400, 0, %p3;
	shr.u32 	%r33, %r25, 1;
	add.s32 	%r34, %r33, 65176;
	selp.b32 	%r35, %r33, %r34, %p2;
	and.b32  	%r36, %r35, 65535;
	mad.lo.s32 	%r37, %r36, 144, %r32;
	add.s32 	%r38, %r31, %r37;
	cvta.to.global.u64 	%rd6, %rd34;
	mul.wide.u32 	%rd7, %r38, 4;
	add.s64 	%rd8, %rd6, %rd7;
	ld.global.nc.f32 	%f242, [%rd8];
	shl.b32 	%r39, %r25, 2;
	mov.u32 	%r40, _ZZ17my_kernel_kernel0E18PaddedInput_shared;
	add.s32 	%r41, %r40, %r39;
	st.shared.f32 	[%r41], %f242;
	add.s32 	%r42, %r31, %r1;
	mul.wide.u32 	%rd9, %r42, 4;
	add.s64 	%rd10, %rd6, %rd9;
	ld.global.nc.f32 	%f243, [%rd10];
	st.shared.f32 	[%r41+1728], %f243;
	add.s32 	%r43, %r31, %r2;
	mul.wide.u32 	%rd11, %r43, 4;
	add.s64 	%rd12, %rd6, %rd11;
	ld.global.nc.f32 	%f244, [%rd12];
	st.shared.f32 	[%r41+3456], %f244;
	add.s32 	%r44, %r31, %r3;
	mul.wide.u32 	%rd13, %r44, 4;
	add.s64 	%rd14, %rd6, %rd13;
	ld.global.nc.f32 	%f245, [%rd14];
	st.shared.f32 	[%r41+5184], %f245;
	add.s32 	%r45, %r31, %r4;
	mul.wide.u32 	%rd15, %r45, 4;
	add.s64 	%rd16, %rd6, %rd15;
	ld.global.nc.f32 	%f246, [%rd16];
	st.shared.f32 	[%r41+6912], %f246;
	@%p3 bra 	$L__BB0_3;
	ld.param.u64 	%rd35, [my_kernel_kernel0_param_0];
	mov.u32 	%r46, %tid.x;
	and.b32  	%r47, %r46, 1;
	mov.u32 	%r48, %ctaid.x;
	mul.lo.s32 	%r49, %r48, 51840;
	or.b32  	%r50, %r47, %r49;
	shl.b32 	%r51, %r92, 1;
	add.s32 	%r52, %r50, %r51;
	add.s32 	%r53, %r52, %r5;
	cvta.to.global.u64 	%rd17, %rd35;
	mul.wide.u32 	%rd18, %r53, 4;
	add.s64 	%rd19, %rd17, %rd18;
	ld.global.nc.f32 	%f247, [%rd19];
	shl.b32 	%r54, %r46, 2;
	mov.u32 	%r55, _ZZ17my_kernel_kernel0E18PaddedInput_shared;
	add.s32 	%r56, %r55, %r54;
	st.shared.f32 	[%r56+8640], %f247;
$L__BB0_3:
	mov.u32 	%r57, %tid.x;
	setp.gt.u32 	%p4, %r57, 287;
	@%p4 bra 	$L__BB0_5;
	ld.param.u64 	%rd36, [my_kernel_kernel0_param_0];
	mov.u32 	%r58, %tid.x;
	and.b32  	%r59, %r58, 1;
	mov.u32 	%r60, %ctaid.x;
	mul.lo.s32 	%r61, %r60, 51840;
	or.b32  	%r62, %r59, %r61;
	shl.b32 	%r63, %r92, 1;
	add.s32 	%r64, %r62, %r63;
	add.s32 	%r65, %r64, %r6;
	cvta.to.global.u64 	%rd20, %rd36;
	mul.wide.u32 	%rd21, %r65, 4;
	add.s64 	%rd22, %rd20, %rd21;
	ld.global.nc.f32 	%f248, [%rd22];
	shl.b32 	%r66, %r58, 2;
	mov.u32 	%r67, _ZZ17my_kernel_kernel0E18PaddedInput_shared;
	add.s32 	%r68, %r67, %r66;
	st.shared.f32 	[%r68+10368], %f248;
$L__BB0_5:
	mov.u32 	%r69, %tid.x;
	setp.gt.u32 	%p5, %r69, 47;
	@%p5 bra 	$L__BB0_7;
	ld.param.u64 	%rd37, [my_kernel_kernel0_param_1];
	mov.u32 	%r70, %tid.x;
	mad.lo.s32 	%r71, %r92, 48, %r70;
	cvta.to.global.u64 	%rd23, %rd37;
	mul.wide.u32 	%rd24, %r71, 4;
	add.s64 	%rd25, %rd23, %rd24;
	ld.global.nc.f32 	%f249, [%rd25];
	shl.b32 	%r72, %r70, 2;
	mov.u32 	%r73, _ZZ17my_kernel_kernel0E18placeholder_shared;
	add.s32 	%r74, %r73, %r72;
	st.shared.f32 	[%r74], %f249;
$L__BB0_7:
	bar.sync 	0;
	mov.b32 	%r93, 0;
	mov.pred 	%p9, -1;
$L__BB0_8:
	mov.pred 	%p1, %p9;
	mul.lo.s16 	%rs37, %rs1, 10;
	cvt.u32.u16 	%r77, %rs37;
	add.s32 	%r78, %r93, %r77;
	cvt.u32.u16 	%r79, %rs2;
	mad.lo.s32 	%r80, %r93, 24, %r79;
	shl.b32 	%r81, %r78, 2;
	mov.u32 	%r82, _ZZ17my_kernel_kernel0E18PaddedInput_shared;
	add.s32 	%r83, %r82, %r81;
	ld.shared.f32 	%f250, [%r83];
	shl.b32 	%r84, %r80, 2;
	mov.u32 	%r85, _ZZ17my_kernel_kernel0E18placeholder_shared;
	add.s32 	%r86, %r85, %r84;
	ld.shared.f32 	%f251, [%r86];
	fma.rn.f32 	%f677, %f250, %f251, %f677;
	ld.shared.f32 	%f252, [%r86+4];
	fma.rn.f32 	%f676, %f250, %f252, %f676;
	ld.shared.f32 	%f253, [%r86+8];
	fma.rn.f32 	%f675, %f250, %f253, %f675;
	ld.shared.f32 	%f254, [%r86+12];
	fma.rn.f32 	%f674, %f250, %f254, %f674;
	ld.shared.f32 	%f255, [%r83+8];
	fma.rn.f32 	%f673, %f255, %f251, %f673;
	fma.rn.f32 	%f672, %f255, %f252, %f672;
	fma.rn.f32 	%f671, %f255, %f253, %f671;
	fma.rn.f32 	%f670, %f255, %f254, %f670;
	ld.shared.f32 	%f256, [%r83+16];
	fma.rn.f32 	%f669, %f256, %f251, %f669;
	fma.rn.f32 	%f668, %f256, %f252, %f668;
	fma.rn.f32 	%f667, %f256, %f253, %f667;
	fma.rn.f32 	%f666, %f256, %f254, %f666;
	ld.shared.f32 	%f257, [%r83+24];
	fma.rn.f32 	%f665, %f257, %f251, %f665;
	fma.rn.f32 	%f664, %f257, %f252, %f664;
	fma.rn.f32 	%f663, %f257, %f253, %f663;
	fma.rn.f32 	%f662, %f257, %f254, %f662;
	ld.shared.f32 	%f258, [%r83+32];
	fma.rn.f32 	%f661, %f258, %f251, %f661;
	fma.rn.f32 	%f660, %f258, %f252, %f660;
	fma.rn.f32 	%f659, %f258, %f253, %f659;
	fma.rn.f32 	%f658, %f258, %f254, %f658;
	ld.shared.f32 	%f259, [%r83+2880];
	fma.rn.f32 	%f657, %f259, %f251, %f657;
	fma.rn.f32 	%f656, %f259, %f252, %f656;
	fma.rn.f32 	%f655, %f259, %f253, %f655;
	fma.rn.f32 	%f654, %f259, %f254, %f654;
	ld.shared.f32 	%f260, [%r83+2888];
	fma.rn.f32 	%f653, %f260, %f251, %f653;
	fma.rn.f32 	%f652, %f260, %f252, %f652;
	fma.rn.f32 	%f651, %f260, %f253, %f651;
	fma.rn.f32 	%f650, %f260, %f254, %f650;
	ld.shared.f32 	%f261, [%r83+2896];
	fma.rn.f32 	%f649, %f261, %f251, %f649;
	fma.rn.f32 	%f648, %f261, %f252, %f648;
	fma.rn.f32 	%f647, %f261, %f253, %f647;
	fma.rn.f32 	%f646, %f261, %f254, %f646;
	ld.shared.f32 	%f262, [%r83+2904];
	fma.rn.f32 	%f645, %f262, %f251, %f645;
	fma.rn.f32 	%f644, %f262, %f252, %f644;
	fma.rn.f32 	%f643, %f262, %f253, %f643;
	fma.rn.f32 	%f642, %f262, %f254, %f642;
	ld.shared.f32 	%f263, [%r83+2912];
	fma.rn.f32 	%f641, %f263, %f251, %f641;
	fma.rn.f32 	%f640, %f263, %f252, %f640;
	fma.rn.f32 	%f639, %f263, %f253, %f639;
	fma.rn.f32 	%f638, %f263, %f254, %f638;
	ld.shared.f32 	%f264, [%r83+5760];
	fma.rn.f32 	%f637, %f264, %f251, %f637;
	fma.rn.f32 	%f636, %f264, %f252, %f636;
	fma.rn.f32 	%f635, %f264, %f253, %f635;
	fma.rn.f32 	%f634, %f264, %f254, %f634;
	ld.shared.f32 	%f265, [%r83+5768];
	fma.rn.f32 	%f633, %f265, %f251, %f633;
	fma.rn.f32 	%f632, %f265, %f252, %f632;
	fma.rn.f32 	%f631, %f265, %f253, %f631;
	fma.rn.f32 	%f630, %f265, %f254, %f630;
	ld.shared.f32 	%f266, [%r83+5776];
	fma.rn.f32 	%f629, %f266, %f251, %f629;
	fma.rn.f32 	%f628, %f266, %f252, %f628;
	fma.rn.f32 	%f627, %f266, %f253, %f627;
	fma.rn.f32 	%f626, %f266, %f254, %f626;
	ld.shared.f32 	%f267, [%r83+5784];
	fma.rn.f32 	%f625, %f267, %f251, %f625;
	fma.rn.f32 	%f624, %f267, %f252, %f624;
	fma.rn.f32 	%f623, %f267, %f253, %f623;
	fma.rn.f32 	%f622, %f267, %f254, %f622;
	ld.shared.f32 	%f268, [%r83+5792];
	fma.rn.f32 	%f621, %f268, %f251, %f621;
	fma.rn.f32 	%f620, %f268, %f252, %f620;
	fma.rn.f32 	%f619, %f268, %f253, %f619;
	fma.rn.f32 	%f618, %f268, %f254, %f618;
	ld.shared.f32 	%f269, [%r83+8640];
	fma.rn.f32 	%f617, %f269, %f251, %f617;
	fma.rn.f32 	%f616, %f269, %f252, %f616;
	fma.rn.f32 	%f615, %f269, %f253, %f615;
	fma.rn.f32 	%f614, %f269, %f254, %f614;
	ld.shared.f32 	%f270, [%r83+8648];
	fma.rn.f32 	%f613, %f270, %f251, %f613;
	fma.rn.f32 	%f612, %f270, %f252, %f612;
	fma.rn.f32 	%f611, %f270, %f253, %f611;
	fma.rn.f32 	%f610, %f270, %f254, %f610;
	ld.shared.f32 	%f271, [%r83+8656];
	fma.rn.f32 	%f609, %f271, %f251, %f609;
	fma.rn.f32 	%f608, %f271, %f252, %f608;
	fma.rn.f32 	%f607, %f271, %f253, %f607;
	fma.rn.f32 	%f606, %f271, %f254, %f606;
	ld.shared.f32 	%f272, [%r83+8664];
	fma.rn.f32 	%f605, %f272, %f251, %f605;
	fma.rn.f32 	%f604, %f272, %f252, %f604;
	fma.rn.f32 	%f603, %f272, %f253, %f603;
	fma.rn.f32 	%f602, %f272, %f254, %f602;
	ld.shared.f32 	%f273, [%r83+8672];
	fma.rn.f32 	%f601, %f273, %f251, %f601;
	fma.rn.f32 	%f600, %f273, %f252, %f600;
	fma.rn.f32 	%f599, %f273, %f253, %f599;
	fma.rn.f32 	%f598, %f273, %f254, %f598;
	mov.b32 	%r93, 1;
	mov.pred 	%p9, 0;
	@%p1 bra 	$L__BB0_8;
	add.s32 	%r92, %r92, 1;
	setp.ne.s32 	%p8, %r92, 72;
	@%p8 bra 	$L__BB0_1;
	ld.param.u64 	%rd40, [my_kernel_kernel0_param_4];
	ld.param.u64 	%rd39, [my_kernel_kernel0_param_3];
	ld.param.u64 	%rd38, [my_kernel_kernel0_param_2];
	cvta.to.global.u64 	%rd26, %rd39;
	cvta.to.global.u64 	%rd27, %rd38;
	cvta.to.global.u64 	%rd28, %rd40;
	mov.u32 	%r87, %ctaid.x;
	mul.lo.s16 	%rs38, %rs1, 120;
	cvt.u32.u16 	%r88, %rs38;
	mad.lo.s32 	%r89, %r87, 8640, %r88;
	add.s32 	%r91, %r89, %r79;
	mul.wide.u32 	%rd29, %r91, 4;
	add.s64 	%rd30, %rd26, %rd29;
	ld.global.nc.f32 	%f274, [%rd30];
	mul.wide.u32 	%rd31, %r79, 4;
	add.s64 	%rd32, %rd28, %rd31;
	ld.global.nc.f32 	%f275, [%rd32];
	add.f32 	%f276, %f677, %f275;
	add.f32 	%f277, %f274, %f276;
	add.s64 	%rd33, %rd27, %rd29;
	st.global.f32 	[%rd33], %f277;
	ld.global.nc.f32 	%f278, [%rd30+4];
	ld.global.nc.f32 	%f279, [%rd32+4];
	add.f32 	%f280, %f676, %f279;
	add.f32 	%f281, %f278, %f280;
	st.global.f32 	[%rd33+4], %f281;
	ld.global.nc.f32 	%f282, [%rd30+8];
	ld.global.nc.f32 	%f283, [%rd32+8];
	add.f32 	%f284, %f675, %f283;
	add.f32 	%f285, %f282, %f284;
	st.global.f32 	[%rd33+8], %f285;
	ld.global.nc.f32 	%f286, [%rd30+12];
	ld.global.nc.f32 	%f287, [%rd32+12];
	add.f32 	%f288, %f674, %f287;
	add.f32 	%f289, %f286, %f288;
	st.global.f32 	[%rd33+12], %f289;
	ld.global.nc.f32 	%f290, [%rd30+96];
	add.f32 	%f291, %f673, %f275;
	add.f32 	%f292, %f290, %f291;
	st.global.f32 	[%rd33+96], %f292;
	ld.global.nc.f32 	%f293, [%rd30+100];
	add.f32 	%f294, %f672, %f279;
	add.f32 	%f295, %f293, %f294;
	st.global.f32 	[%rd33+100], %f295;
	ld.global.nc.f32 	%f296, [%rd30+104];
	add.f32 	%f297, %f671, %f283;
	add.f32 	%f298, %f296, %f297;
	st.global.f32 	[%rd33+104], %f298;
	ld.global.nc.f32 	%f299, [%rd30+108];
	add.f32 	%f300, %f670, %f287;
	add.f32 	%f301, %f299, %f300;
	st.global.f32 	[%rd33+108], %f301;
	ld.global.nc.f32 	%f302, [%rd30+192];
	add.f32 	%f303, %f669, %f275;
	add.f32 	%f304, %f302, %f303;
	st.global.f32 	[%rd33+192], %f304;
	ld.global.nc.f32 	%f305, [%rd30+196];
	add.f32 	%f306, %f668, %f279;
	add.f32 	%f307, %f305, %f306;
	st.global.f32 	[%rd33+196], %f307;
	ld.global.nc.f32 	%f308, [%rd30+200];
	add.f32 	%f309, %f667, %f283;
	add.f32 	%f310, %f308, %f309;
	st.global.f32 	[%rd33+200], %f310;
	ld.global.nc.f32 	%f311, [%rd30+204];
	add.f32 	%f312, %f666, %f287;
	add.f32 	%f313, %f311, %f312;
	st.global.f32 	[%rd33+204], %f313;
	ld.global.nc.f32 	%f314, [%rd30+288];
	add.f32 	%f315, %f665, %f275;
	add.f32 	%f316, %f314, %f315;
	st.global.f32 	[%rd33+288], %f316;
	ld.global.nc.f32 	%f317, [%rd30+292];
	add.f32 	%f318, %f664, %f279;
	add.f32 	%f319, %f317, %f318;
	st.global.f32 	[%rd33+292], %f319;
	ld.global.nc.f32 	%f320, [%rd30+296];
	add.f32 	%f321, %f663, %f283;
	add.f32 	%f322, %f320, %f321;
	st.global.f32 	[%rd33+296], %f322;
	ld.global.nc.f32 	%f323, [%rd30+300];
	add.f32 	%f324, %f662, %f287;
	add.f32 	%f325, %f323, %f324;
	st.global.f32 	[%rd33+300], %f325;
	ld.global.nc.f32 	%f326, [%rd30+384];
	add.f32 	%f327, %f661, %f275;
	add.f32 	%f328, %f326, %f327;
	st.global.f32 	[%rd33+384], %f328;
	ld.global.nc.f32 	%f329, [%rd30+388];
	add.f32 	%f330, %f660, %f279;
	add.f32 	%f331, %f329, %f330;
	st.global.f32 	[%rd33+388], %f331;
	ld.global.nc.f32 	%f332, [%rd30+392];
	add.f32 	%f333, %f659, %f283;
	add.f32 	%f334, %f332, %f333;
	st.global.f32 	[%rd33+392], %f334;
	ld.global.nc.f32 	%f335, [%rd30+396];
	add.f32 	%f336, %f658, %f287;
	add.f32 	%f337, %f335, %f336;
	st.global.f32 	[%rd33+396], %f337;
	ld.global.nc.f32 	%f338, [%rd30+345600];
	add.f32 	%f339, %f657, %f275;
	add.f32 	%f340, %f338, %f339;
	st.global.f32 	[%rd33+345600], %f340;
	ld.global.nc.f32 	%f341, [%rd30+345604];
	add.f32 	%f342, %f656, %f279;
	add.f32 	%f343, %f341, %f342;
	st.global.f32 	[%rd33+345604], %f343;
	ld.global.nc.f32 	%f344, [%rd30+345608];
	add.f32 	%f345, %f655, %f283;
	add.f32 	%f346, %f344, %f345;
	st.global.f32 	[%rd33+345608], %f346;
	ld.global.nc.f32 	%f347, [%rd30+345612];
	add.f32 	%f348, %f654, %f287;
	add.f32 	%f349, %f347, %f348;
	st.global.f32 	[%rd33+345612], %f349;
	ld.global.nc.f32 	%f350, [%rd30+345696];
	add.f32 	%f351, %f653, %f275;
	add.f32 	%f352, %f350, %f351;
	st.global.f32 	[%rd33+345696], %f352;
	ld.global.nc.f32 	%f353, [%rd30+345700];
	add.f32 	%f354, %f652, %f279;
	add.f32 	%f355, %f353, %f354;
	st.global.f32 	[%rd33+345700], %f355;
	ld.global.nc.f32 	%f356, [%rd30+345704];
	add.f32 	%f357, %f651, %f283;
	add.f32 	%f358, %f356, %f357;
	st.global.f32 	[%rd33+345704], %f358;
	ld.global.nc.f32 	%f359, [%rd30+345708];
	add.f32 	%f360, %f650, %f287;
	add.f32 	%f361, %f359, %f360;
	st.global.f32 	[%rd33+345708], %f361;
	ld.global.nc.f32 	%f362, [%rd30+345792];
	add.f32 	%f363, %f649, %f275;
	add.f32 	%f364, %f362, %f363;
	st.global.f32 	[%rd33+345792], %f364;
	ld.global.nc.f32 	%f365, [%rd30+345796];
	add.f32 	%f366, %f648, %f279;
	add.f32 	%f367, %f365, %f366;
	st.global.f32 	[%rd33+345796], %f367;
	ld.global.nc.f32 	%f368, [%rd30+345800];
	add.f32 	%f369, %f647, %f283;
	add.f32 	%f370, %f368, %f369;
	st.global.f32 	[%rd33+345800], %f370;
	ld.global.nc.f32 	%f371, [%rd30+345804];
	add.f32 	%f372, %f646, %f287;
	add.f32 	%f373, %f371, %f372;
	st.global.f32 	[%rd33+345804], %f373;
	ld.global.nc.f32 	%f374, [%rd30+345888];
	add.f32 	%f375, %f645, %f275;
	add.f32 	%f376, %f374, %f375;
	st.global.f32 	[%rd33+345888], %f376;
	ld.global.nc.f32 	%f377, [%rd30+345892];
	add.f32 	%f378, %f644, %f279;
	add.f32 	%f379, %f377, %f378;
	st.global.f32 	[%rd33+345892], %f379;
	ld.global.nc.f32 	%f380, [%rd30+345896];
	add.f32 	%f381, %f643, %f283;
	add.f32 	%f382, %f380, %f381;
	st.global.f32 	[%rd33+345896], %f382;
	ld.global.nc.f32 	%f383, [%rd30+345900];
	add.f32 	%f384, %f642, %f287;
	add.f32 	%f385, %f383, %f384;
	st.global.f32 	[%rd33+345900], %f385;
	ld.global.nc.f32 	%f386, [%rd30+345984];
	add.f32 	%f387, %f641, %f275;
	add.f32 	%f388, %f386, %f387;
	st.global.f32 	[%rd33+345984], %f388;
	ld.global.nc.f32 	%f389, [%rd30+345988];
	add.f32 	%f390, %f640, %f279;
	add.f32 	%f391, %f389, %f390;
	st.global.f32 	[%rd33+345988], %f391;
	ld.global.nc.f32 	%f392, [%rd30+345992];
	add.f32 	%f393, %f639, %f283;
	add.f32 	%f394, %f392, %f393;
	st.global.f32 	[%rd33+345992], %f394;
	ld.global.nc.f32 	%f395, [%rd30+345996];
	add.f32 	%f396, %f638, %f287;
	add.f32 	%f397, %f395, %f396;
	st.global.f32 	[%rd33+345996], %f397;
	ld.global.nc.f32 	%f398, [%rd30+691200];
	add.f32 	%f399, %f637, %f275;
	add.f32 	%f400, %f398, %f399;
	st.global.f32 	[%rd33+691200], %f400;
	ld.global.nc.f32 	%f401, [%rd30+691204];
	add.f32 	%f402, %f636, %f279;
	add.f32 	%f403, %f401, %f402;
	st.global.f32 	[%rd33+691204], %f403;
	ld.global.nc.f32 	%f404, [%rd30+691208];
	add.f32 	%f405, %f635, %f283;
	add.f32 	%f406, %f404, %f405;
	st.global.f32 	[%rd33+691208], %f406;
	ld.global.nc.f32 	%f407, [%rd30+691212];
	add.f32 	%f408, %f634, %f287;
	add.f32 	%f409, %f407, %f408;
	st.global.f32 	[%rd33+691212], %f409;
	ld.global.nc.f32 	%f410, [%rd30+691296];
	add.f32 	%f411, %f633, %f275;
	add.f32 	%f412, %f410, %f411;
	st.global.f32 	[%rd33+691296], %f412;
	ld.global.nc.f32 	%f413, [%rd30+691300];
	add.f32 	%f414, %f632, %f279;
	add.f32 	%f415, %f413, %f414;
	st.global.f32 	[%rd33+691300], %f415;
	ld.global.nc.f32 	%f416, [%rd30+691304];
	add.f32 	%f417, %f631, %f283;
	add.f32 	%f418, %f416, %f417;
	st.global.f32 	[%rd33+691304], %f418;
	ld.global.nc.f32 	%f419, [%rd30+691308];
	add.f32 	%f420, %f630, %f287;
	add.f32 	%f421, %f419, %f420;
	st.global.f32 	[%rd33+691308], %f421;
	ld.global.nc.f32 	%f422, [%rd30+691392];
	add.f32 	%f423, %f629, %f275;
	add.f32 	%f424, %f422, %f423;
	st.global.f32 	[%rd33+691392], %f424;
	ld.global.nc.f32 	%f425, [%rd30+691396];
	add.f32 	%f426, %f628, %f279;
	add.f32 	%f427, %f425, %f426;
	st.global.f32 	[%rd33+691396], %f427;
	ld.global.nc.f32 	%f428, [%rd30+691400];
	add.f32 	%f429, %f627, %f283;
	add.f32 	%f430, %f428, %f429;
	st.global.f32 	[%rd33+691400], %f430;
	ld.global.nc.f32 	%f431, [%rd30+691404];
	add.f32 	%f432, %f626, %f287;
	add.f32 	%f433, %f431, %f432;
	st.global.f32 	[%rd33+691404], %f433;
	ld.global.nc.f32 	%f434, [%rd30+691488];
	add.f32 	%f435, %f625, %f275;
	add.f32 	%f436, %f434, %f435;
	st.global.f32 	[%rd33+691488], %f436;
	ld.global.nc.f32 	%f437, [%rd30+691492];
	add.f32 	%f438, %f624, %f279;
	add.f32 	%f439, %f437, %f438;
	st.global.f32 	[%rd33+691492], %f439;
	ld.global.nc.f32 	%f440, [%rd30+691496];
	add.f32 	%f441, %f623, %f283;
	add.f32 	%f442, %f440, %f441;
	st.global.f32 	[%rd33+691496], %f442;
	ld.global.nc.f32 	%f443, [%rd30+691500];
	add.f32 	%f444, %f622, %f287;
	add.f32 	%f445, %f443, %f444;
	st.global.f32 	[%rd33+691500], %f445;
	ld.global.nc.f32 	%f446, [%rd30+691584];
	add.f32 	%f447, %f621, %f275;
	add.f32 	%f448, %f446, %f447;
	st.global.f32 	[%rd33+691584], %f448;
	ld.global.nc.f32 	%f449, [%rd30+691588];
	add.f32 	%f450, %f620, %f279;
	add.f32 	%f451, %f449, %f450;
	st.global.f32 	[%rd33+691588], %f451;
	ld.global.nc.f32 	%f452, [%rd30+691592];
	add.f32 	%f453, %f619, %f283;
	add.f32 	%f454, %f452, %f453;
	st.global.f32 	[%rd33+691592], %f454;
	ld.global.nc.f32 	%f455, [%rd30+691596];
	add.f32 	%f456, %f618, %f287;
	add.f32 	%f457, %f455, %f456;
	st.global.f32 	[%rd33+691596], %f457;
	ld.global.nc.f32 	%f458, [%rd30+1036800];
	add.f32 	%f459, %f617, %f275;
	add.f32 	%f460, %f458, %f459;
	st.global.f32 	[%rd33+1036800], %f460;
	ld.global.nc.f32 	%f461, [%rd30+1036804];
	add.f32 	%f462, %f616, %f279;
	add.f32 	%f463, %f461, %f462;
	st.global.f32 	[%rd33+1036804], %f463;
	ld.global.nc.f32 	%f464, [%rd30+1036808];
	add.f32 	%f465, %f615, %f283;
	add.f32 	%f466, %f464, %f465;
	st.global.f32 	[%rd33+1036808], %f466;
	ld.global.nc.f32 	%f467, [%rd30+1036812];
	add.f32 	%f468, %f614, %f287;
	add.f32 	%f469, %f467, %f468;
	st.global.f32 	[%rd33+1036812], %f469;
	ld.global.nc.f32 	%f470, [%rd30+1036896];
	add.f32 	%f471, %f613, %f275;
	add.f32 	%f472, %f470, %f471;
	st.global.f32 	[%rd33+1036896], %f472;
	ld.global.nc.f32 	%f473, [%rd30+1036900];
	add.f32 	%f474, %f612, %f279;
	add.f32 	%f475, %f473, %f474;
	st.global.f32 	[%rd33+1036900], %f475;
	ld.global.nc.f32 	%f476, [%rd30+1036904];
	add.f32 	%f477, %f611, %f283;
	add.f32 	%f478, %f476, %f477;
	st.global.f32 	[%rd33+1036904], %f478;
	ld.global.nc.f32 	%f479, [%rd30+1036908];
	add.f32 	%f480, %f610, %f287;
	add.f32 	%f481, %f479, %f480;
	st.global.f32 	[%rd33+1036908], %f481;
	ld.global.nc.f32 	%f482, [%rd30+1036992];
	add.f32 	%f483, %f609, %f275;
	add.f32 	%f484, %f482, %f483;
	st.global.f32 	[%rd33+1036992], %f484;
	ld.global.nc.f32 	%f485, [%rd30+1036996];
	add.f32 	%f486, %f608, %f279;
	add.f32 	%f487, %f485, %f486;
	st.global.f32 	[%rd33+1036996], %f487;
	ld.global.nc.f32 	%f488, [%rd30+1037000];
	add.f32 	%f489, %f607, %f283;
	add.f32 	%f490, %f488, %f489;
	st.global.f32 	[%rd33+1037000], %f490;
	ld.global.nc.f32 	%f491, [%rd30+1037004];
	add.f32 	%f492, %f606, %f287;
	add.f32 	%f493, %f491, %f492;
	st.global.f32 	[%rd33+1037004], %f493;
	ld.global.nc.f32 	%f494, [%rd30+1037088];
	add.f32 	%f495, %f605, %f275;
	add.f32 	%f496, %f494, %f495;
	st.global.f32 	[%rd33+1037088], %f496;
	ld.global.nc.f32 	%f497, [%rd30+1037092];
	add.f32 	%f498, %f604, %f279;
	add.f32 	%f499, %f497, %f498;
	st.global.f32 	[%rd33+1037092], %f499;
	ld.global.nc.f32 	%f500, [%rd30+1037096];
	add.f32 	%f501, %f603, %f283;
	add.f32 	%f502, %f500, %f501;
	st.global.f32 	[%rd33+1037096], %f502;
	ld.global.nc.f32 	%f503, [%rd30+1037100];
	add.f32 	%f504, %f602, %f287;
	add.f32 	%f505, %f503, %f504;
	st.global.f32 	[%rd33+1037100], %f505;
	ld.global.nc.f32 	%f506, [%rd30+1037184];
	add.f32 	%f507, %f601, %f275;
	add.f32 	%f508, %f506, %f507;
	st.global.f32 	[%rd33+1037184], %f508;
	ld.global.nc.f32 	%f509, [%rd30+1037188];
	add.f32 	%f510, %f600, %f279;
	add.f32 	%f511, %f509, %f510;
	st.global.f32 	[%rd33+1037188], %f511;
	ld.global.nc.f32 	%f512, [%rd30+1037192];
	add.f32 	%f513, %f599, %f283;
	add.f32 	%f514, %f512, %f513;
	st.global.f32 	[%rd33+1037192], %f514;
	ld.global.nc.f32 	%f515, [%rd30+1037196];
	add.f32 	%f516, %f598, %f287;
	add.f32 	%f517, %f515, %f516;
	st.global.f32 	[%rd33+1037196], %f517;
	ret;

}


// ===== COMPILED SASS (sm_100) =====

	.target	sm_100

	.elftype	@"ET_EXEC"


//--------------------- .note.nv.tkinfo           --------------------------
	.section	.note.nv.tkinfo,"",@"SHT_NOTE"
	.sectionflags	@"SHF_NOTE_NV_TKINFO"
	.tkinfo
        /*0018*/ 	.word	0x00000002
        /*0030*/ 	.string	""
        /*0030*/ 	.string	"ptxas"
        /*0030*/ 	.string	"Cuda compilation tools, release 13.0, V13.0.88"
        /*0030*/ 	.string	"Build cuda_13.0.r13.0/compiler.36424714_0"
        /*0030*/ 	.string	"-arch sm_100 -m 64 "



//--------------------- .note.nv.cuinfo           --------------------------
	.section	.note.nv.cuinfo,"",@"SHT_NOTE"
	.sectionflags	@"SHF_NOTE_NV_CUINFO"
        /*0018*/ 	.short	0x0002
        /*001a*/ 	.short	0x0064
        /*001c*/ 	.short	0x0082
	.zero		2


//--------------------- .nv.info                  --------------------------
	.section	.nv.info,"",@"SHT_CUDA_INFO"
	.align	4


	//----- nvinfo : EIATTR_REGCOUNT
	.align		4
        /*0000*/ 	.byte	0x04, 0x2f
        /*0002*/ 	.short	(.L_1 - .L_0)
	.align		4
.L_0:
        /*0004*/ 	.word	index@(my_kernel_kernel0)
        /*0008*/ 	.word	0x00000080


	//----- nvinfo : EIATTR_FRAME_SIZE
	.align		4
.L_1:
        /*000c*/ 	.byte	0x04, 0x11
        /*000e*/ 	.short	(.L_3 - .L_2)
	.align		4
.L_2:
        /*0010*/ 	.word	index@(my_kernel_kernel0)
        /*0014*/ 	.word	0x00000000


	//----- nvinfo : EIATTR_MIN_STACK_SIZE
	.align		4
.L_3:
        /*0018*/ 	.byte	0x04, 0x12
        /*001a*/ 	.short	(.L_5 - .L_4)
	.align		4
.L_4:
        /*001c*/ 	.word	index@(my_kernel_kernel0)
        /*0020*/ 	.word	0x00000000
.L_5:


//--------------------- .nv.compat                --------------------------
	.section	.nv.compat,"",@"SHT_CUDA_COMPAT_INFO"
	.align	4
        /*0000*/ 	.byte	0x02, 0x09, 0x00, 0x00, 0x02, 0x02, 0x01, 0x00, 0x02, 0x05, 0x05, 0x00, 0x03, 0x07, 0x01, 0x01
        /*0010*/ 	.byte	0x02, 0x03, 0x00, 0x00, 0x02, 0x06, 0x01, 0x00, 0x04, 0x0b, 0x08, 0x00, 0x09, 0x00, 0x00, 0x00
        /*0020*/ 	.byte	0x00, 0x00, 0x00, 0x00


//--------------------- .nv.info.my_kernel_kernel0 --------------------------
	.section	.nv.info.my_kernel_kernel0,"",@"SHT_CUDA_INFO"
	.sectionflags	@""
	.align	4


	//----- nvinfo : EIATTR_CUDA_API_VERSION
	.align		4
        /*0000*/ 	.byte	0x04, 0x37
        /*0002*/ 	.short	(.L_7 - .L_6)
.L_6:
        /*0004*/ 	.word	0x00000082


	//----- nvinfo : EIATTR_KPARAM_INFO
	.align		4
.L_7:
        /*0008*/ 	.byte	0x04, 0x17
        /*000a*/ 	.short	(.L_9 - .L_8)
.L_8:
        /*000c*/ 	.word	0x00000000
        /*0010*/ 	.short	0x0004
        /*0012*/ 	.short	0x0020
        /*0014*/ 	.byte	0x00, 0xf5, 0x21, 0x00


	//----- nvinfo : EIATTR_KPARAM_INFO
	.align		4
.L_9:
        /*0018*/ 	.byte	0x04, 0x17
        /*001a*/ 	.short	(.L_11 - .L_10)
.L_10:
        /*001c*/ 	.word	0x00000000
        /*0020*/ 	.short	0x0003
        /*0022*/ 	.short	0x0018
        /*0024*/ 	.byte	0x00, 0xf5, 0x21, 0x00


	//----- nvinfo : EIATTR_KPARAM_INFO
	.align		4
.L_11:
        /*0028*/ 	.byte	0x04, 0x17
        /*002a*/ 	.short	(.L_13 - .L_12)
.L_12:
        /*002c*/ 	.word	0x00000000
        /*0030*/ 	.short	0x0002
        /*0032*/ 	.short	0x0010
        /*0034*/ 	.byte	0x00, 0xf5, 0x21, 0x00


	//----- nvinfo : EIATTR_KPARAM_INFO
	.align		4
.L_13:
        /*0038*/ 	.byte	0x04, 0x17
        /*003a*/ 	.short	(.L_15 - .L_14)
.L_14:
        /*003c*/ 	.word	0x00000000
        /*0040*/ 	.short	0x0001
        /*0042*/ 	.short	0x0008
        /*0044*/ 	.byte	0x00, 0xf5, 0x21, 0x00


	//----- nvinfo : EIATTR_KPARAM_INFO
	.align		4
.L_15:
        /*0048*/ 	.byte	0x04, 0x17
        /*004a*/ 	.short	(.L_17 - .L_16)
.L_16:
        /*004c*/ 	.word	0x00000000
        /*0050*/ 	.short	0x0000
        /*0052*/ 	.short	0x0000
        /*0054*/ 	.byte	0x00, 0xf5, 0x21, 0x00


	//----- nvinfo : EIATTR_SPARSE_MMA_MASK
	.align		4
.L_17:
        /*0058*/ 	.byte	0x03, 0x50
        /*005a*/ 	.short	0x0000


	//----- nvinfo : EIATTR_MAXREG_COUNT
	.align		4
        /*005c*/ 	.byte	0x03, 0x1b
        /*005e*/ 	.short	0x00ff


	//----- nvinfo : EIATTR_NUM_BARRIERS
	.align		4
        /*0060*/ 	.byte	0x02, 0x4c
        /*0062*/ 	.byte	0x01
	.zero		1


	//----- nvinfo : EIATTR_MERCURY_ISA_VERSION
	.align		4
        /*0064*/ 	.byte	0x03, 0x5f
        /*0066*/ 	.short	0x0101


	//----- nvinfo : EIATTR_VRC_CTA_INIT_COUNT
	.align		4
        /*0068*/ 	.byte	0x02, 0x4a
	.zero		1
	.zero		1


	//----- nvinfo : EIATTR_EXIT_INSTR_OFFSETS
	.align		4
        /*006c*/ 	.byte	0x04, 0x1c
        /*006e*/ 	.short	(.L_19 - .L_18)


	//   ....[0]....
.L_18:
        /*0070*/ 	.word	0x00002770


	//----- nvinfo : EIATTR_CBANK_PARAM_SIZE
	.align		4
.L_19:
        /*0074*/ 	.byte	0x03, 0x19
        /*0076*/ 	.short	0x0028


	//----- nvinfo : EIATTR_PARAM_CBANK
	.align		4
        /*0078*/ 	.byte	0x04, 0x0a
        /*007a*/ 	.short	(.L_21 - .L_20)
	.align		4
.L_20:
        /*007c*/ 	.word	index@(.nv.constant0.my_kernel_kernel0)
        /*0080*/ 	.short	0x0380
        /*0082*/ 	.short	0x0028


	//----- nvinfo : EIATTR_SW_WAR
	.align		4
.L_21:
        /*0084*/ 	.byte	0x04, 0x36
        /*0086*/ 	.short	(.L_23 - .L_22)
.L_22:
        /*0088*/ 	.word	0x00000008
.L_23:


//--------------------- .nv.callgraph             --------------------------
	.section	.nv.callgraph,"",@"SHT_CUDA_CALLGRAPH"
	.align	4
	.sectionentsize	8
	.align		4
        /*0000*/ 	.word	0x00000000
	.align		4
        /*0004*/ 	.word	0xffffffff
	.align		4
        /*0008*/ 	.word	0x00000000
	.align		4
        /*000c*/ 	.word	0xfffffffe
	.align		4
        /*0010*/ 	.word	0x00000000
	.align		4
        /*0014*/ 	.word	0xfffffffd
	.align		4
        /*0018*/ 	.word	0x00000000
	.align		4
        /*001c*/ 	.word	0xfffffffc


//--------------------- .text.my_kernel_kernel0   --------------------------
	.section	.text.my_kernel_kernel0,"ax",@progbits
	.align	128
        .global         my_kernel_kernel0
        .type           my_kernel_kernel0,@function
        .size           my_kernel_kernel0,(.L_x_3 - my_kernel_kernel0)
        .other          my_kernel_kernel0,@"STO_CUDA_ENTRY STV_DEFAULT"
my_kernel_kernel0:
.text.my_kernel_kernel0:
[----:B------:R-:W-:Y:S01]  /*0000*/  LDC R1, c[0x0][0x37c] ;  /* 0x0000df00ff017b82 */ /* 0x000fe20000000800 */
[----:B------:R-:W0:Y:S01]  /*0010*/  S2R R5, SR_TID.X ;  /* 0x0000000000057919 */ /* 0x000e220000002100 */
[----:B------:R-:W-:Y:S01]  /*0020*/  HFMA2 R106, -RZ, RZ, 0, 0 ;  /* 0x00000000ff6a7431 */ /* 0x000fe200000001ff */
[----:B------:R-:W-:Y:S02]  /*0030*/  CS2R R34, SRZ ;  /* 0x0000000000227805 */ /* 0x000fe4000001ff00 */
[----:B------:R-:W-:Y:S02]  /*0040*/  CS2R R54, SRZ ;  /* 0x0000000000367805 */ /* 0x000fe4000001ff00 */
[----:B------:R-:W-:Y:S02]  /*0050*/  CS2R R40, SRZ ;  /* 0x0000000000287805 */ /* 0x000fe4000001ff00 */
[----:B------:R-:W-:Y:S02]  /*0060*/  CS2R R24, SRZ ;  /* 0x0000000000187805 */ /* 0x000fe4000001ff00 */
[----:B------:R-:W-:-:S02]  /*0070*/  CS2R R20, SRZ ;  /* 0x0000000000147805 */ /* 0x000fc4000001ff00 */
[----:B------:R-:W-:Y:S02]  /*0080*/  CS2R R22, SRZ ;  /* 0x0000000000167805 */ /* 0x000fe4000001ff00 */
        /* <DEDUP_REMOVED lines=24> */
[----:B0-----:R-:W-:Y:S02]  /*0210*/  SHF.R.U32.HI R2, RZ, 0x1, R5 ;  /* 0x00000001ff027819 */ /* 0x001fe40000011605 */
[----:B------:R-:W-:Y:S02]  /*0220*/  CS2R R78, SRZ ;  /* 0x00000000004e7805 */ /* 0x000fe4000001ff00 */
[----:B------:R-:W-:Y:S02]  /*0230*/  LOP3.LUT R0, R5, 0xffff, RZ, 0xc0, !PT ;  /* 0x0000ffff05007812 */ /* 0x000fe400078ec0ff */
[----:B------:R-:W-:Y:S02]  /*0240*/  CS2R R86, SRZ ;  /* 0x0000000000567805 */ /* 0x000fe4000001ff00 */
[----:B------:R-:W-:-:S02]  /*0250*/  IADD3 R3, PT, PT, R2, 0xd8, RZ ;  /* 0x000000d802037810 */ /* 0x000fc40007ffe0ff */
[----:B------:R-:W-:Y:S02]  /*0260*/  CS2R R90, SRZ ;  /* 0x00000000005a7805 */ /* 0x000fe4000001ff00 */
[----:B------:R-:W-:Y:S01]  /*0270*/  IADD3 R8, PT, PT, R2, 0x438, RZ ;  /* 0x0000043802087810 */ /* 0x000fe20007ffe0ff */
[----:B------:R-:W-:Y:S01]  /*0280*/  IMAD R0, R0, 0x2aab, RZ ;  /* 0x00002aab00007824 */ /* 0x000fe200078e02ff */
[----:B------:R-:W-:Y:S02]  /*0290*/  LOP3.LUT R4, R3, 0xffff, RZ, 0xc0, !PT ;  /* 0x0000ffff03047812 */ /* 0x000fe400078ec0ff */
[----:B------:R-:W-:Y:S02]  /*02a0*/  CS2R R88, SRZ ;  /* 0x0000000000587805 */ /* 0x000fe4000001ff00 */
[----:B------:R-:W-:Y:S02]  /*02b0*/  IADD3 R10, PT, PT, R2, 0x510, RZ ;  /* 0x00000510020a7810 */ /* 0x000fe40007ffe0ff */
[----:B------:R-:W-:-:S02]  /*02c0*/  CS2R R92, SRZ ;  /* 0x00000000005c7805 */ /* 0x000fc4000001ff00 */
[----:B------:R-:W-:Y:S01]  /*02d0*/  SHF.R.U32.HI R98, RZ, 0x10, R0 ;  /* 0x00000010ff627819 */ /* 0x000fe20000011600 */
[----:B------:R-:W-:Y:S01]  /*02e0*/  IMAD R4, R4, 0x2d9, RZ ;  /* 0x000002d904047824 */ /* 0x000fe200078e02ff */
[----:B------:R-:W-:Y:S02]  /*02f0*/  LOP3.LUT R11, R8, 0xffff, RZ, 0xc0, !PT ;  /* 0x0000ffff080b7812 */ /* 0x000fe400078ec0ff */
[----:B------:R-:W-:Y:S02]  /*0300*/  CS2R R18, SRZ ;  /* 0x0000000000127805 */ /* 0x000fe4000001ff00 */
[----:B------:R-:W-:Y:S02]  /*0310*/  PRMT R0, R98, 0x9910, RZ ;  /* 0x0000991062007816 */ /* 0x000fe400000000ff */
[----:B------:R-:W-:Y:S02]  /*0320*/  CS2R R94, SRZ ;  /* 0x00000000005e7805 */ /* 0x000fe4000001ff00 */
[----:B------:R-:W-:Y:S01]  /*0330*/  SHF.R.U32.HI R100, RZ, 0x12, R4 ;  /* 0x00000012ff647819 */ /* 0x000fe20000011604 */
[----:B------:R-:W-:Y:S01]  /*0340*/  IMAD R11, R11, 0x5b1, RZ ;  /* 0x000005b10b0b7824 */ /* 0x000fe200078e02ff */
[----:B------:R-:W-:Y:S01]  /*0350*/  LOP3.LUT R12, R10, 0xffff, RZ, 0xc0, !PT ;  /* 0x0000ffff0a0c7812 */ /* 0x000fe200078ec0ff */
[----:B------:R-:W-:Y:S01]  /*0360*/  IMAD R0, R0, 0x6, RZ ;  /* 0x0000000600007824 */ /* 0x000fe200078e02ff */
[----:B------:R-:W-:-:S02]  /*0370*/  PRMT R4, R100, 0x9910, RZ ;  /* 0x0000991064047816 */ /* 0x000fc400000000ff */
[----:B------:R-:W-:Y:S02]  /*0380*/  CS2R R26, SRZ ;  /* 0x00000000001a7805 */ /* 0x000fe4000001ff00 */
[----:B------:R-:W-:Y:S01]  /*0390*/  SHF.R.U32.HI R104, RZ, 0x13, R11 ;  /* 0x00000013ff687819 */ /* 0x000fe2000001160b */
[----:B------:R-:W-:Y:S01]  /*03a0*/  IMAD R12, R12, 0x5b1, RZ ;  /* 0x000005b10c0c7824 */ /* 0x000fe200078e02ff */
[----:B------:R-:W-:Y:S01]  /*03b0*/  IADD3 R0, PT, PT, RZ, -R0, RZ ;  /* 0x80000000ff007210 */ /* 0x000fe20007ffe0ff */
[----:B------:R-:W-:Y:S01]  /*03c0*/  IMAD R4, R4, 0x168, RZ ;  /* 0x0000016804047824 */ /* 0x000fe200078e02ff */
[----:B------:R-:W-:Y:S02]  /*03d0*/  PRMT R11, R104, 0x9910, RZ ;  /* 0x00009910680b7816 */ /* 0x000fe400000000ff */
[----:B------:R-:W-:Y:S02]  /*03e0*/  CS2R R48, SRZ ;  /* 0x0000000000307805 */ /* 0x000fe4000001ff00 */
[----:B------:R-:W-:Y:S01]  /*03f0*/  PRMT R0, R0, 0x7710, RZ ;  /* 0x0000771000007816 */ /* 0x000fe200000000ff */
[----:B------:R-:W0:Y:S01]  /*0400*/  LDCU.64 UR8, c[0x0][0x358] ;  /* 0x00006b00ff0877ac */ /* 0x000e220008000a00 */
[----:B------:R-:W-:-:S02]  /*0410*/  IADD3 R6, PT, PT, RZ, -R4, RZ ;  /* 0x80000004ff067210 */ /* 0x000fc40007ffe0ff */
[----:B------:R-:W-:Y:S02]  /*0420*/  IADD3 R4, PT, PT, R2, 0x1b0, RZ ;  /* 0x000001b002047810 */ /* 0x000fe40007ffe0ff */
[----:B------:R-:W-:Y:S02]  /*0430*/  PRMT R6, R6, 0x7710, RZ ;  /* 0x0000771006067816 */ /* 0x000fe400000000ff */
[----:B------:R-:W-:Y:S02]  /*0440*/  LOP3.LUT R7, R4, 0xffff, RZ, 0xc0, !PT ;  /* 0x0000ffff04077812 */ /* 0x000fe400078ec0ff */
[----:B------:R-:W-:Y:S02]  /*0450*/  IADD3 R0, PT, PT, R0, R5, RZ ;  /* 0x0000000500007210 */ /* 0x000fe40007ffe0ff */
[----:B------:R-:W-:Y:S01]  /*0460*/  IADD3 R5, PT, PT, R2, 0x288, RZ ;  /* 0x0000028802057810 */ /* 0x000fe20007ffe0ff */
[----:B------:R-:W-:Y:S01]  /*0470*/  IMAD R7, R7, 0x2d9, RZ ;  /* 0x000002d907077824 */ /* 0x000fe200078e02ff */
[----:B------:R-:W-:-:S02]  /*0480*/  IADD3 R3, PT, PT, R3, R6, RZ ;  /* 0x0000000603037210 */ /* 0x000fc40007ffe0ff */
[----:B------:R-:W-:Y:S02]  /*0490*/  IADD3 R6, PT, PT, R2, 0x360, RZ ;  /* 0x0000036002067810 */ /* 0x000fe40007ffe0ff */
[----:B------:R-:W-:Y:S02]  /*04a0*/  LOP3.LUT R2, R5, 0xffff, RZ, 0xc0, !PT ;  /* 0x0000ffff05027812 */ /* 0x000fe400078ec0ff */
[----:B------:R-:W-:Y:S02]  /*04b0*/  SHF.R.U32.HI R101, RZ, 0x12, R7 ;  /* 0x00000012ff657819 */ /* 0x000fe40000011607 */
[----:B------:R-:W-:Y:S01]  /*04c0*/  LOP3.LUT R9, R6, 0xffff, RZ, 0xc0, !PT ;  /* 0x0000ffff06097812 */ /* 0x000fe200078ec0ff */
[----:B------:R-:W-:Y:S01]  /*04d0*/  IMAD R2, R2, 0x5b1, RZ ;  /* 0x000005b102027824 */ /* 0x000fe200078e02ff */
[----:B------:R-:W-:Y:S02]  /*04e0*/  PRMT R7, R101, 0x9910, RZ ;  /* 0x0000991065077816 */ /* 0x000fe400000000ff */
[----:B------:R-:W-:Y:S01]  /*04f0*/  SHF.R.U32.HI R105, RZ, 0x13, R12 ;  /* 0x00000013ff697819 */ /* 0x000fe2000001160c */
[----:B------:R-:W-:Y:S01]  /*0500*/  IMAD R9, R9, 0x5b1, RZ ;  /* 0x000005b109097824 */ /* 0x000fe200078e02ff */
[----:B------:R-:W-:-:S02]  /*0510*/  SHF.R.U32.HI R102, RZ, 0x13, R2 ;  /* 0x00000013ff667819 */ /* 0x000fc40000011602 */
[----:B------:R-:W-:Y:S02]  /*0520*/  MOV R2, R7 ;  /* 0x0000000700027202 */ /* 0x000fe40000000f00 */
[----:B------:R-:W-:Y:S02]  /*0530*/  SHF.R.U32.HI R103, RZ, 0x13, R9 ;  /* 0x00000013ff677819 */ /* 0x000fe40000011609 */
[----:B------:R-:W-:Y:S01]  /*0540*/  PRMT R7, R102, 0x9910, RZ ;  /* 0x0000991066077816 */ /* 0x000fe200000000ff */
[----:B------:R-:W-:Y:S01]  /*0550*/  IMAD R2, R2, 0x168, RZ ;  /* 0x0000016802027824 */ /* 0x000fe200078e02ff */
[----:B------:R-:W-:Y:S02]  /*0560*/  PRMT R9, R103, 0x9910, RZ ;  /* 0x0000991067097816 */ /* 0x000fe400000000ff */
[----:B------:R-:W-:Y:S02]  /*0570*/  PRMT R12, R105, 0x9910, RZ ;  /* 0x00009910690c7816 */ /* 0x000fe400000000ff */
[----:B------:R-:W-:Y:S01]  /*0580*/  IADD3 R13, PT, PT, RZ, -R2, RZ ;  /* 0x80000002ff0d7210 */ /* 0x000fe20007ffe0ff */
[----:B------:R-:W-:Y:S01]  /*0590*/  IMAD R2, R7, 0x168, RZ ;  /* 0x0000016807027824 */ /* 0x000fe200078e02ff */
[----:B------:R-:W-:Y:S01]  /*05a0*/  LOP3.LUT R3, R3, 0xffff, RZ, 0xc0, !PT ;  /* 0x0000ffff03037812 */ /* 0x000fe200078ec0ff */
[----:B------:R-:W-:Y:S01]  /*05b0*/  IMAD R7, R9, 0x168, RZ ;  /* 0x0000016809077824 */ /* 0x000fe200078e02ff */
[----:B------:R-:W-:Y:S01]  /*05c0*/  PRMT R13, R13, 0x7710, RZ ;  /* 0x000077100d0d7816 */ /* 0x000fe200000000ff */
[----:B------:R-:W-:Y:S01]  /*05d0*/  IMAD R9, R11, 0x168, RZ ;  /* 0x000001680b097824 */ /* 0x000fe200078e02ff */
[----:B------:R-:W-:Y:S01]  /*05e0*/  IADD3 R2, PT, PT, RZ, -R2, RZ ;  /* 0x80000002ff027210 */ /* 0x000fe20007ffe0ff */
[----:B------:R-:W-:Y:S01]  /*05f0*/  IMAD R11, R12, 0x168, RZ ;  /* 0x000001680c0b7824 */ /* 0x000fe200078e02ff */
[----:B------:R-:W-:Y:S01]  /*0600*/  IADD3 R7, PT, PT, RZ, -R7, RZ ;  /* 0x80000007ff077210 */ /* 0x000fe20007ffe0ff */
[----:B------:R-:W-:Y:S01]  /*0610*/  IMAD R100, R100, 0xe10, R3 ;  /* 0x00000e1064647824 */ /* 0x000fe200078e0203 */
[----:B------:R-:W-:-:S02]  /*0620*/  IADD3 R9, PT, PT, RZ, -R9, RZ ;  /* 0x80000009ff097210 */ /* 0x000fc40007ffe0ff */
[----:B------:R-:W-:Y:S02]  /*0630*/  IADD3 R11, PT, PT, RZ, -R11, RZ ;  /* 0x8000000bff0b7210 */ /* 0x000fe40007ffe0ff */
[----:B------:R-:W-:Y:S02]  /*0640*/  PRMT R2, R2, 0x7710, RZ ;  /* 0x0000771002027816 */ /* 0x000fe400000000ff */
[----:B------:R-:W-:Y:S02]  /*0650*/  PRMT R7, R7, 0x7710, RZ ;  /* 0x0000771007077816 */ /* 0x000fe400000000ff */
[----:B------:R-:W-:Y:S02]  /*0660*/  PRMT R9, R9, 0x7710, RZ ;  /* 0x0000771009097816 */ /* 0x000fe400000000ff */
[----:B------:R-:W-:Y:S02]  /*0670*/  PRMT R11, R11, 0x7710, RZ ;  /* 0x000077100b0b7816 */ /* 0x000fe400000000ff */
[----:B------:R-:W-:-:S02]  /*0680*/  IADD3 R4, PT, PT, R4, R13, RZ ;  /* 0x0000000d04047210 */ /* 0x000fc40007ffe0ff */
[----:B------:R-:W-:Y:S02]  /*0690*/  IADD3 R5, PT, PT, R5, R2, RZ ;  /* 0x0000000205057210 */ /* 0x000fe40007ffe0ff */
[----:B------:R-:W-:Y:S02]  /*06a0*/  IADD3 R6, PT, PT, R6, R7, RZ ;  /* 0x0000000706067210 */ /* 0x000fe40007ffe0ff */
[----:B------:R-:W-:Y:S02]  /*06b0*/  IADD3 R8, PT, PT, R8, R9, RZ ;  /* 0x0000000908087210 */ /* 0x000fe40007ffe0ff */
[----:B------:R-:W-:Y:S02]  /*06c0*/  IADD3 R10, PT, PT, R10, R11, RZ ;  /* 0x0000000b0a0a7210 */ /* 0x000fe40007ffe0ff */
[----:B------:R-:W-:Y:S02]  /*06d0*/  LOP3.LUT R4, R4, 0xffff, RZ, 0xc0, !PT ;  /* 0x0000ffff04047812 */ /* 0x000fe400078ec0ff */
[----:B------:R-:W-:-:S02]  /*06e0*/  LOP3.LUT R5, R5, 0xffff, RZ, 0xc0, !PT ;  /* 0x0000ffff05057812 */ /* 0x000fc400078ec0ff */
[----:B------:R-:W-:Y:S01]  /*06f0*/  LOP3.LUT R6, R6, 0xffff, RZ, 0xc0, !PT ;  /* 0x0000ffff06067812 */ /* 0x000fe200078ec0ff */
[----:B------:R-:W-:Y:S01]  /*0700*/  IMAD R101, R101, 0xe10, R4 ;  /* 0x00000e1065657824 */ /* 0x000fe200078e0204 */
[----:B------:R-:W-:Y:S01]  /*0710*/  LOP3.LUT R3, R8, 0xffff, RZ, 0xc0, !PT ;  /* 0x0000ffff08037812 */ /* 0x000fe200078ec0ff */
[----:B------:R-:W-:Y:S01]  /*0720*/  IMAD R102, R102, 0xe10, R5 ;  /* 0x00000e1066667824 */ /* 0x000fe200078e0205 */
[----:B------:R-:W-:Y:S01]  /*0730*/  LOP3.LUT R10, R10, 0xffff, RZ, 0xc0, !PT ;  /* 0x0000ffff0a0a7812 */ /* 0x000fe200078ec0ff */
[----:B------:R-:W-:Y:S01]  /*0740*/  IMAD R103, R103, 0xe10, R6 ;  /* 0x00000e1067677824 */ /* 0x000fe200078e0206 */
[----:B------:R-:W-:Y:S01]  /*0750*/  SHF.L.U32 R99, R0, 0x2, RZ ;  /* 0x0000000200637819 */ /* 0x000fe200000006ff */
[----:B------:R-:W-:Y:S02]  /*0760*/  HFMA2 R0, -RZ, RZ, 0, 0 ;  /* 0x00000000ff007431 */ /* 0x000fe400000001ff */
[----:B------:R-:W-:Y:S01]  /*0770*/  IMAD R104, R104, 0xe10, R3 ;  /* 0x00000e1068687824 */ /* 0x000fe200078e0203 */
[----:B------:R-:W-:Y:S01]  /*0780*/  MOV R97, RZ ;  /* 0x000000ff00617202 */ /* 0x000fe20000000f00 */
[----:B------:R-:W-:Y:S01]  /*0790*/  IMAD R105, R105, 0xe10, R10 ;  /* 0x00000e1069697824 */ /* 0x000fe200078e020a */
[----:B0-----:R-:W-:-:S07]  /*07a0*/  LOP3.LUT R99, R99, 0xffff, RZ, 0xc0, !PT ;  /* 0x0000ffff63637812 */ /* 0x001fce00078ec0ff */
.L_x_1:
[----:B------:R-:W0:Y:S01]  /*07b0*/  S2R R107, SR_TID.X ;  /* 0x00000000006b7919 */ /* 0x000e220000002100 */
[----:B------:R-:W1:Y:S01]  /*07c0*/  LDC.64 R16, c[0x0][0x380] ;  /* 0x0000e000ff107b82 */ /* 0x000e620000000a00 */
[----:B------:R-:W2:Y:S01]  /*07d0*/  S2R R96, SR_CTAID.X ;  /* 0x0000000000607919 */ /* 0x000ea20000002500 */
[C---:B0-----:R-:W-:Y:S02]  /*07e0*/  ISETP.GT.U32.AND P0, PT, R107.reuse, 0x2f, PT ;  /* 0x0000002f6b00780c */ /* 0x041fe40003f04070 */
[C---:B------:R-:W-:Y:S02]  /*07f0*/  ISETP.GE.U32.AND P2, PT, R107.reuse, 0x2d0, PT ;  /* 0x000002d06b00780c */ /* 0x040fe40003f46070 */
[----:B------:R-:W-:Y:S02]  /*0800*/  SHF.R.U32.HI R5, RZ, 0x1, R107 ;  /* 0x00000001ff057819 */ /* 0x000fe4000001166b */
[C---:B------:R-:W-:Y:S01]  /*0810*/  LOP3.LUT R3, R107.reuse, 0x1, RZ, 0xc0, !PT ;  /* 0x000000016b037812 */ /* 0x040fe200078ec0ff */
[----:B------:R-:W-:Y:S01]  /*0820*/  BAR.SYNC.DEFER_BLOCKING 0x0 ;  /* 0x0000000000007b1d */ /* 0x000fe20000010000 */
[----:B------:R-:W-:-:S03]  /*0830*/  ISETP.GT.U32.AND P1, PT, R107, 0x2cf, PT ;  /* 0x000002cf6b00780c */ /* 0x000fc60003f24070 */
[----:B--2---:R-:W-:Y:S01]  /*0840*/  IMAD R3, R96, 0xca80, R3 ;  /* 0x0000ca8060037824 */ /* 0x004fe200078e0203 */
[----:B------:R-:W-:-:S03]  /*0850*/  SEL R2, RZ, 0x7e900, !P1 ;  /* 0x0007e900ff027807 */ /* 0x000fc60004800000 */
[----:B------:R-:W0:Y:S01]  /*0860*/  @!P0 LDC.64 R8, c[0x0][0x388] ;  /* 0x0000e200ff088b82 */ /* 0x000e220000000a00 */
[----:B------:R-:W-:Y:S02]  /*0870*/  @P2 IADD3 R5, PT, PT, R5, 0xfe98, RZ ;  /* 0x0000fe9805052810 */ /* 0x000fe40007ffe0ff */
[----:B------:R-:W-:Y:S02]  /*0880*/  ISETP.GT.U32.AND P2, PT, R107, 0x11f, PT ;  /* 0x0000011f6b00780c */ /* 0x000fe40003f44070 */
[----:B------:R-:W-:Y:S02]  /*0890*/  LOP3.LUT R5, R5, 0xffff, RZ, 0xc0, !PT ;  /* 0x0000ffff05057812 */ /* 0x000fe400078ec0ff */
[----:B------:R-:W-:-:S03]  /*08a0*/  LEA R3, R106, R3, 0x1 ;  /* 0x000000036a037211 */ /* 0x000fc600078e08ff */
[----:B------:R-:W-:Y:S02]  /*08b0*/  IMAD R2, R5, 0x90, R2 ;  /* 0x0000009005027824 */ /* 0x000fe400078e0202 */
[--C-:B------:R-:W-:Y:S02]  /*08c0*/  IMAD R5, R102, 0x90, R3.reuse ;  /* 0x0000009066057824 */ /* 0x100fe400078e0203 */
[--C-:B------:R-:W-:Y:S01]  /*08d0*/  IMAD R7, R103, 0x90, R3.reuse ;  /* 0x0000009067077824 */ /* 0x100fe200078e0203 */
[----:B------:R-:W-:Y:S01]  /*08e0*/  IADD3 R15, PT, PT, R3, R2, RZ ;  /* 0x00000002030f7210 */ /* 0x000fe20007ffe0ff */
[--C-:B------:R-:W-:Y:S02]  /*08f0*/  @!P1 IMAD R109, R104, 0x90, R3.reuse ;  /* 0x00000090686d9824 */ /* 0x100fe400078e0203 */
[--C-:B------:R-:W-:Y:S02]  /*0900*/  IMAD R11, R100, 0x90, R3.reuse ;  /* 0x00000090640b7824 */ /* 0x100fe400078e0203 */
[----:B------:R-:W-:-:S02]  /*0910*/  IMAD R13, R101, 0x90, R3 ;  /* 0x00000090650d7824 */ /* 0x000fc400078e0203 */
[----:B------:R-:W-:Y:S02]  /*0920*/  @!P2 IMAD R111, R105, 0x90, R3 ;  /* 0x00000090696fa824 */ /* 0x000fe400078e0203 */
[----:B-1----:R-:W-:-:S04]  /*0930*/  IMAD.WIDE.U32 R2, R5, 0x4, R16 ;  /* 0x0000000405027825 */ /* 0x002fc800078e0010 */
[--C-:B------:R-:W-:Y:S02]  /*0940*/  IMAD.WIDE.U32 R4, R7, 0x4, R16.reuse ;  /* 0x0000000407047825 */ /* 0x100fe400078e0010 */
[----:B------:R-:W2:Y:S02]  /*0950*/  LDG.E.CONSTANT R2, desc[UR8][R2.64] ;  /* 0x0000000802027981 */ /* 0x000ea4000c1e9900 */
[----:B------:R-:W-:Y:S02]  /*0960*/  @!P1 IMAD.WIDE.U32 R6, R109, 0x4, R16 ;  /* 0x000000046d069825 */ /* 0x000fe400078e0010 */
[----:B------:R-:W3:Y:S02]  /*0970*/  LDG.E.CONSTANT R4, desc[UR8][R4.64] ;  /* 0x0000000804047981 */ /* 0x000ee4000c1e9900 */
[----:B------:R-:W-:Y:S02]  /*0980*/  @!P0 IMAD R109, R106, 0x30, R107 ;  /* 0x000000306a6d8824 */ /* 0x000fe400078e026b */
[--C-:B------:R-:W-:Y:S01]  /*0990*/  IMAD.WIDE.U32 R10, R11, 0x4, R16.reuse ;  /* 0x000000040b0a7825 */ /* 0x100fe200078e0010 */
[----:B------:R-:W4:Y:S03]  /*09a0*/  @!P1 LDG.E.CONSTANT R6, desc[UR8][R6.64] ;  /* 0x0000000806069981 */ /* 0x000f26000c1e9900 */
[--C-:B------:R-:W-:Y:S01]  /*09b0*/  IMAD.WIDE.U32 R12, R13, 0x4, R16.reuse ;  /* 0x000000040d0c7825 */ /* 0x100fe200078e0010 */
[----:B------:R1:W5:Y:S03]  /*09c0*/  LDG.E.CONSTANT R108, desc[UR8][R10.64] ;  /* 0x000000080a6c7981 */ /* 0x000366000c1e9900 */
[----:B------:R-:W-:-:S02]  /*09d0*/  IMAD.WIDE.U32 R14, R15, 0x4, R16 ;  /* 0x000000040f0e7825 */ /* 0x000fc400078e0010 */
[----:B------:R-:W5:Y:S02]  /*09e0*/  LDG.E.CONSTANT R12, desc[UR8][R12.64] ;  /* 0x000000080c0c7981 */ /* 0x000f64000c1e9900 */
[----:B------:R-:W-:Y:S02]  /*09f0*/  @!P2 IMAD.WIDE.U32 R16, R111, 0x4, R16 ;  /* 0x000000046f10a825 */ /* 0x000fe400078e0010 */
[----:B------:R-:W5:Y:S02]  /*0a00*/  LDG.E.CONSTANT R14, desc[UR8][R14.64] ;  /* 0x000000080e0e7981 */ /* 0x000f64000c1e9900 */
[----:B0-----:R-:W-:Y:S02]  /*0a10*/  @!P0 IMAD.WIDE.U32 R8, R109, 0x4, R8 ;  /* 0x000000046d088825 */ /* 0x001fe400078e0008 */
[----:B------:R-:W5:Y:S04]  /*0a20*/  @!P2 LDG.E.CONSTANT R16, desc[UR8][R16.64] ;  /* 0x000000081010a981 */ /* 0x000f68000c1e9900 */
[----:B------:R-:W5:Y:S01]  /*0a30*/  @!P0 LDG.E.CONSTANT R8, desc[UR8][R8.64] ;  /* 0x0000000808088981 */ /* 0x000f62000c1e9900 */
[----:B------:R-:W0:Y:S01]  /*0a40*/  S2UR UR5, SR_CgaCtaId ;  /* 0x00000000000579c3 */ /* 0x000e220000008800 */
[----:B------:R-:W-:-:S02]  /*0a50*/  UMOV UR4, 0x400 ;  /* 0x0000040000047882 */ /* 0x000fc40000000000 */
[----:B0-----:R-:W-:Y:S02]  /*0a60*/  ULEA UR6, UR5, UR4, 0x18 ;  /* 0x0000000405067291 */ /* 0x001fe4000f8ec0ff */
[----:B------:R-:W-:-:S04]  /*0a70*/  UIADD3 UR4, UPT, UPT, UR4, 0x2d00, URZ ;  /* 0x00002d0004047890 */ /* 0x000fc8000fffe0ff */
[----:B------:R-:W-:Y:S01]  /*0a80*/  ULEA UR4, UR5, UR4, 0x18 ;  /* 0x0000000405047291 */ /* 0x000fe2000f8ec0ff */
[----:B-1----:R-:W-:-:S05]  /*0a90*/  LEA R11, R107, UR6, 0x2 ;  /* 0x000000066b0b7c11 */ /* 0x002fca000f8e10ff */
[----:B------:R-:W-:Y:S02]  /*0aa0*/  @!P0 LEA R107, R107, UR4, 0x2 ;  /* 0x000000046b6b8c11 */ /* 0x000fe4000f8e10ff */
[----:B------:R-:W-:-:S05]  /*0ab0*/  PRMT R10, R98, 0x9910, RZ ;  /* 0x00009910620a7816 */ /* 0x000fca00000000ff */
[----:B------:R-:W-:Y:S01]  /*0ac0*/  IMAD R3, R10, 0xa, RZ ;  /* 0x0000000a0a037824 */ /* 0x000fe200078e02ff */
[----:B------:R-:W-:-:S04]  /*0ad0*/  UPLOP3.LUT UP0, UPT, UPT, UPT, UPT, 0x80, 0x8 ;  /* 0x000000000008789c */ /* 0x000fc80003f0f070 */
[----:B------:R-:W-:Y:S01]  /*0ae0*/  LOP3.LUT R3, R3, 0xffff, RZ, 0xc0, !PT ;  /* 0x0000ffff03037812 */ /* 0x000fe200078ec0ff */
[----:B--2---:R-:W-:Y:S04]  /*0af0*/  STS [R11+0x1440], R2 ;  /* 0x001440020b007388 */ /* 0x004fe80000000800 */
[----:B---3--:R-:W-:Y:S04]  /*0b00*/  STS [R11+0x1b00], R4 ;  /* 0x001b00040b007388 */ /* 0x008fe80000000800 */
[----:B----4-:R-:W-:Y:S04]  /*0b10*/  @!P1 STS [R11+0x21c0], R6 ;  /* 0x0021c0060b009388 */ /* 0x010fe80000000800 */
[----:B-----5:R-:W-:Y:S04]  /*0b20*/  STS [R11+0x6c0], R108 ;  /* 0x0006c06c0b007388 */ /* 0x020fe80000000800 */
[----:B------:R0:W-:Y:S04]  /*0b30*/  STS [R11+0xd80], R12 ;  /* 0x000d800c0b007388 */ /* 0x0001e80000000800 */
[----:B------:R1:W-:Y:S04]  /*0b40*/  STS [R11], R14 ;  /* 0x0000000e0b007388 */ /* 0x0003e80000000800 */
[----:B------:R1:W-:Y:S04]  /*0b50*/  @!P2 STS [R11+0x2880], R16 ;  /* 0x002880100b00a388 */ /* 0x0003e80000000800 */
[----:B------:R1:W-:Y:S01]  /*0b60*/  @!P0 STS [R107], R8 ;  /* 0x000000086b008388 */ /* 0x0003e20000000800 */
[----:B0-----:R-:W-:Y:S01]  /*0b70*/  MOV R12, RZ ;  /* 0x000000ff000c7202 */ /* 0x001fe20000000f00 */
[----:B------:R-:W-:Y:S06]  /*0b80*/  BAR.SYNC.DEFER_BLOCKING 0x0 ;  /* 0x0000000000007b1d */ /* 0x000fec0000010000 */
.L_x_0:
[----:B------:R-:W-:Y:S01]  /*0b90*/  IMAD R2, R12, 0x18, R99 ;  /* 0x000000180c027824 */ /* 0x000fe200078e0263 */
[----:B------:R-:W-:Y:S01]  /*0ba0*/  IADD3 R12, PT, PT, R3, R12, RZ ;  /* 0x0000000c030c7210 */ /* 0x000fe20007ffe0ff */
[----:B------:R-:W-:Y:S02]  /*0bb0*/  UPLOP3.LUT UP1, UPT, UPT, UPT, UP0, 0x80, 0x8 ;  /* 0x000000000008789c */ /* 0x000fe40003f2f000 */
[----:B------:R-:W-:Y:S01]  /*0bc0*/  UPLOP3.LUT UP0, UPT, UPT, UPT, UPT, 0x40, 0x4 ;  /* 0x000000000004789c */ /* 0x000fe20003f0e870 */
[----:B------:R-:W-:Y:S02]  /*0bd0*/  LEA R4, R2, UR4, 0x2 ;  /* 0x0000000402047c11 */ /* 0x000fe4000f8e10ff */
[----:B------:R-:W-:-:S04]  /*0be0*/  LEA R12, R12, UR6, 0x2 ;  /* 0x000000060c0c7c11 */ /* 0x000fc8000f8e10ff */
[----:B------:R-:W-:Y:S04]  /*0bf0*/  LDS.128 R4, [R4] ;  /* 0x0000000004047984 */ /* 0x000fe80000000c00 */
[----:B------:R-:W0:Y:S04]  /*0c00*/  LDS R9, [R12+0x8] ;  /* 0x000008000c097984 */ /* 0x000e280000000800 */
[----:B-1----:R-:W1:Y:S04]  /*0c10*/  LDS R11, [R12+0x10] ;  /* 0x000010000c0b7984 */ /* 0x002e680000000800 */
[----:B------:R-:W2:Y:S04]  /*0c20*/  LDS R13, [R12+0x18] ;  /* 0x000018000c0d7984 */ /* 0x000ea80000000800 */
[----:B------:R-:W3:Y:S04]  /*0c30*/  LDS R15, [R12+0x20] ;  /* 0x000020000c0f7984 */ /* 0x000ee80000000800 */
[----:B------:R-:W4:Y:S04]  /*0c40*/  LDS R17, [R12+0xb40] ;  /* 0x000b40000c117984 */ /* 0x000f280000000800 */
[----:B------:R-:W5:Y:S04]  /*0c50*/  LDS R107, [R12+0xb48] ;  /* 0x000b48000c6b7984 */ /* 0x000f680000000800 */
[----:B------:R-:W5:Y:S04]  /*0c60*/  LDS R109, [R12+0xb50] ;  /* 0x000b50000c6d7984 */ /* 0x000f680000000800 */
[----:B------:R-:W5:Y:S04]  /*0c70*/  LDS R111, [R12+0xb58] ;  /* 0x000b58000c6f7984 */ /* 0x000f680000000800 */
[----:B------:R-:W5:Y:S04]  /*0c80*/  LDS R2, [R12] ;  /* 0x000000000c027984 */ /* 0x000f680000000800 */
[----:B------:R-:W5:Y:S01]  /*0c90*/  LDS R113, [R12+0xb60] ;  /* 0x000b60000c717984 */ /* 0x000f620000000800 */
[C---:B0-----:R-:W-:Y:S01]  /*0ca0*/  FFMA R47, R4.reuse, R9, R47 ;  /* 0x00000009042f7223 */ /* 0x041fe2000000002f */
[C---:B------:R-:W-:Y:S01]  /*0cb0*/  FFMA R88, R9.reuse, R5, R88 ;  /* 0x0000000509587223 */ /* 0x040fe20000000058 */
[CC--:B------:R-:W-:Y:S01]  /*0cc0*/  FFMA R93, R9.reuse, R6.reuse, R93 ;  /* 0x00000006095d7223 */ /* 0x0c0fe2000000005d */
[----:B------:R-:W-:Y:S01]  /*0cd0*/  FFMA R90, R9, R7, R90 ;  /* 0x00000007095a7223 */ /* 0x000fe2000000005a */
[C---:B-1----:R-:W-:Y:S01]  /*0ce0*/  FFMA R95, R4.reuse, R11, R95 ;  /* 0x0000000b045f7223 */ /* 0x042fe2000000005f */
[C---:B------:R-:W-:Y:S01]  /*0cf0*/  FFMA R82, R11.reuse, R5, R82 ;  /* 0x000000050b527223 */ /* 0x040fe20000000052 */
[CC--:B------:R-:W-:Y:S01]  /*0d00*/  FFMA R79, R11.reuse, R6.reuse, R79 ;  /* 0x000000060b4f7223 */ /* 0x0c0fe2000000004f */
[----:B------:R-:W-:Y:S01]  /*0d10*/  FFMA R72, R11, R7, R72 ;  /* 0x000000070b487223 */ /* 0x000fe20000000048 */
[C---:B--2---:R-:W-:Y:S01]  /*0d20*/  FFMA R81, R4.reuse, R13, R81 ;  /* 0x0000000d04517223 */ /* 0x044fe20000000051 */
[C---:B------:R-:W-:Y:S01]  /*0d30*/  FFMA R74, R13.reuse, R5, R74 ;  /* 0x000000050d4a7223 */ /* 0x040fe2000000004a */
[CC--:B------:R-:W-:Y:S01]  /*0d40*/  FFMA R71, R13.reuse, R6.reuse, R71 ;  /* 0x000000060d477223 */ /* 0x0c0fe20000000047 */
[----:B------:R-:W-:Y:S01]  /*0d50*/  FFMA R58, R13, R7, R58 ;  /* 0x000000070d3a7223 */ /* 0x000fe2000000003a */
[C---:B---3--:R-:W-:Y:S01]  /*0d60*/  FFMA R63, R4.reuse, R15, R63 ;  /* 0x0000000f043f7223 */ /* 0x048fe2000000003f */
[C---:B------:R-:W-:Y:S01]  /*0d70*/  FFMA R60, R15.reuse, R5, R60 ;  /* 0x000000050f3c7223 */ /* 0x040fe2000000003c */
[CC--:B------:R-:W-:Y:S01]  /*0d80*/  FFMA R65, R15.reuse, R6.reuse, R65 ;  /* 0x000000060f417223 */ /* 0x0c0fe20000000041 */
[----:B------:R-:W-:Y:S01]  /*0d90*/  FFMA R50, R15, R7, R50 ;  /* 0x000000070f327223 */ /* 0x000fe20000000032 */
[C---:B----4-:R-:W-:Y:S01]  /*0da0*/  FFMA R45, R4.reuse, R17, R45 ;  /* 0x00000011042d7223 */ /* 0x050fe2000000002d */
[C---:B------:R-:W-:Y:S01]  /*0db0*/  FFMA R38, R17.reuse, R5, R38 ;  /* 0x0000000511267223 */ /* 0x040fe20000000026 */
[CC--:B------:R-:W-:Y:S01]  /*0dc0*/  FFMA R49, R17.reuse, R6.reuse, R49 ;  /* 0x0000000611317223 */ /* 0x0c0fe20000000031 */
[----:B------:R-:W-:Y:S01]  /*0dd0*/  FFMA R24, R17, R7, R24 ;  /* 0x0000000711187223 */ /* 0x000fe20000000018 */
[C---:B-----5:R-:W-:Y:S01]  /*0de0*/  FFMA R35, R4.reuse, R107, R35 ;  /* 0x0000006b04237223 */ /* 0x060fe20000000023 */
[C---:B------:R-:W-:Y:S01]  /*0df0*/  FFMA R18, R107.reuse, R5, R18 ;  /* 0x000000056b127223 */ /* 0x040fe20000000012 */
[CC--:B------:R-:W-:Y:S01]  /*0e00*/  FFMA R29, R107.reuse, R6.reuse, R29 ;  /* 0x000000066b1d7223 */ /* 0x0c0fe2000000001d */
[----:B------:R-:W-:Y:S01]  /*0e10*/  FFMA R26, R107, R7, R26 ;  /* 0x000000076b1a7223 */ /* 0x000fe2000000001a */
[C---:B------:R-:W-:Y:S01]  /*0e20*/  FFMA R37, R4.reuse, R109, R37 ;  /* 0x0000006d04257223 */ /* 0x040fe20000000025 */
[C---:B------:R-:W-:Y:S01]  /*0e30*/  FFMA R94, R109.reuse, R5, R94 ;  /* 0x000000056d5e7223 */ /* 0x040fe2000000005e */
[CC--:B------:R-:W-:Y:S01]  /*0e40*/  FFMA R19, R109.reuse, R6.reuse, R19 ;  /* 0x000000066d137223 */ /* 0x0c0fe20000000013 */
[----:B------:R-:W-:Y:S01]  /*0e50*/  FFMA R52, R109, R7, R52 ;  /* 0x000000076d347223 */ /* 0x000fe20000000034 */
[----:B------:R-:W-:Y:S01]  /*0e60*/  FFMA R97, R4, R111, R97 ;  /* 0x0000006f04617223 */ /* 0x000fe20000000061 */
[C---:B------:R-:W-:Y:S01]  /*0e70*/  FFMA R92, R111.reuse, R5, R92 ;  /* 0x000000056f5c7223 */ /* 0x040fe2000000005c */
[C---:B------:R-:W-:Y:S01]  /*0e80*/  FFMA R89, R111.reuse, R6, R89 ;  /* 0x000000066f597223 */ /* 0x040fe20000000059 */
[----:B------:R-:W-:Y:S01]  /*0e90*/  FFMA R86, R111, R7, R86 ;  /* 0x000000076f567223 */ /* 0x000fe20000000056 */
[----:B------:R-:W0:Y:S01]  /*0ea0*/  LDS R9, [R12+0x1680] ;  /* 0x001680000c097984 */ /* 0x000e220000000800 */
[C---:B------:R-:W-:Y:S01]  /*0eb0*/  FFMA R27, R2.reuse, R4, R27 ;  /* 0x00000004021b7223 */ /* 0x040fe2000000001b */
[C---:B------:R-:W-:Y:S01]  /*0ec0*/  FFMA R0, R2.reuse, R5, R0 ;  /* 0x0000000502007223 */ /* 0x040fe20000000000 */
[CC--:B------:R-:W-:Y:S01]  /*0ed0*/  FFMA R21, R2.reuse, R6.reuse, R21 ;  /* 0x0000000602157223 */ /* 0x0c0fe20000000015 */
[----:B------:R-:W1:Y:S01]  /*0ee0*/  LDS R11, [R12+0x1688] ;  /* 0x001688000c0b7984 */ /* 0x000e620000000800 */
[----:B------:R-:W-:Y:S01]  /*0ef0*/  FFMA R48, R2, R7, R48 ;  /* 0x0000000702307223 */ /* 0x000fe20000000030 */
[----:B------:R-:W-:Y:S01]  /*0f00*/  FFMA R91, R4, R113, R91 ;  /* 0x00000071045b7223 */ /* 0x000fe2000000005b */
[C---:B------:R-:W-:Y:S01]  /*0f10*/  FFMA R84, R113.reuse, R5, R84 ;  /* 0x0000000571547223 */ /* 0x040fe20000000054 */
[----:B------:R-:W2:Y:S01]  /*0f20*/  LDS R13, [R12+0x1690] ;  /* 0x001690000c0d7984 */ /* 0x000ea20000000800 */
[C---:B------:R-:W-:Y:S01]  /*0f30*/  FFMA R87, R113.reuse, R6, R87 ;  /* 0x0000000671577223 */ /* 0x040fe20000000057 */
[----:B------:R-:W-:-:S02]  /*0f40*/  FFMA R78, R113, R7, R78 ;  /* 0x00000007714e7223 */ /* 0x000fc4000000004e */
[----:B------:R-:W3:Y:S04]  /*0f50*/  LDS R115, [R12+0x1698] ;  /* 0x001698000c737984 */ /* 0x000ee80000000800 */
[----:B------:R-:W4:Y:S04]  /*0f60*/  LDS R15, [R12+0x16a0] ;  /* 0x0016a0000c0f7984 */ /* 0x000f280000000800 */
[----:B------:R-:W5:Y:S04]  /*0f70*/  LDS R17, [R12+0x21c0] ;  /* 0x0021c0000c117984 */ /* 0x000f680000000800 */
[----:B------:R-:W5:Y:S04]  /*0f80*/  LDS R107, [R12+0x21c8] ;  /* 0x0021c8000c6b7984 */ /* 0x000f680000000800 */
[----:B------:R-:W5:Y:S04]  /*0f90*/  LDS R117, [R12+0x21d0] ;  /* 0x0021d0000c757984 */ /* 0x000f680000000800 */
[----:B------:R-:W5:Y:S04]  /*0fa0*/  LDS R109, [R12+0x21d8] ;  /* 0x0021d8000c6d7984 */ /* 0x000f680000000800 */
[----:B------:R1:W5:Y:S01]  /*0fb0*/  LDS R111, [R12+0x21e0] ;  /* 0x0021e0000c6f7984 */ /* 0x0003620000000800 */
[----:B0-----:R-:W-:Y:S01]  /*0fc0*/  FFMA R85, R4, R9, R85 ;  /* 0x0000000904557223 */ /* 0x001fe20000000055 */
[C---:B------:R-:W-:Y:S01]  /*0fd0*/  FFMA R80, R9.reuse, R5, R80 ;  /* 0x0000000509507223 */ /* 0x040fe20000000050 */
[C---:B------:R-:W-:Y:S01]  /*0fe0*/  FFMA R83, R9.reuse, R6, R83 ;  /* 0x0000000609537223 */ /* 0x040fe20000000053 */
[----:B------:R-:W-:Y:S01]  /*0ff0*/  FFMA R76, R9, R7, R76 ;  /* 0x00000007094c7223 */ /* 0x000fe2000000004c */
[----:B-1----:R-:W-:-:S02]  /*1000*/  HFMA2 R12, -RZ, RZ, 0, 5.9604644775390625e-08 ;  /* 0x00000001ff0c7431 */ /* 0x002fc400000001ff */
[C---:B------:R-:W-:Y:S01]  /*1010*/  FFMA R75, R4.reuse, R11, R75 ;  /* 0x0000000b044b7223 */ /* 0x040fe2000000004b */
        /* <DEDUP_REMOVED lines=35> */
[----:B------:R-:W-:Y:S06]  /*1250*/  BRA.U UP1, `(.L_x_0) ;  /* 0xfffffff9014c7547 */ /* 0x000fec000b83ffff */
[----:B------:R-:W-:-:S04]  /*1260*/  IADD3 R106, PT, PT, R106, 0x1, RZ ;  /* 0x000000016a6a7810 */ /* 0x000fc80007ffe0ff */
[----:B------:R-:W-:-:S13]  /*1270*/  ISETP.NE.AND P0, PT, R106, 0x48, PT ;  /* 0x000000486a00780c */ /* 0x000fda0003f05270 */
[----:B------:R-:W-:Y:S05]  /*1280*/  @P0 BRA `(.L_x_1) ;  /* 0xfffffff400480947 */ /* 0x000fea000383ffff */
[----:B------:R-:W0:Y:S01]  /*1290*/  LDC.64 R2, c[0x0][0x3a0] ;  /* 0x0000e800ff027b82 */ /* 0x000e220000000a00 */
[----:B------:R-:W-:-:S07]  /*12a0*/  IMAD R10, R10, 0x78, RZ ;  /* 0x000000780a0a7824 */ /* 0x000fce00078e02ff */
[----:B------:R-:W1:Y:S01]  /*12b0*/  LDC.64 R4, c[0x0][0x398] ;  /* 0x0000e600ff047b82 */ /* 0x000e620000000a00 */
[----:B------:R-:W-:Y:S01]  /*12c0*/  LOP3.LUT R7, R10, 0xffff, RZ, 0xc0, !PT ;  /* 0x0000ffff0a077812 */ /* 0x000fe200078ec0ff */
[----:B0-----:R-:W-:-:S05]  /*12d0*/  IMAD.WIDE.U32 R2, R99, 0x4, R2 ;  /* 0x0000000463027825 */ /* 0x001fca00078e0002 */
[----:B------:R-:W2:Y:S04]  /*12e0*/  LDG.E.CONSTANT R8, desc[UR8][R2.64] ;  /* 0x0000000802087981 */ /* 0x000ea8000c1e9900 */
[----:B------:R-:W3:Y:S01]  /*12f0*/  LDG.E.CONSTANT R9, desc[UR8][R2.64+0x4] ;  /* 0x0000040802097981 */ /* 0x000ee2000c1e9900 */
[----:B------:R-:W-:-:S03]  /*1300*/  IMAD R96, R96, 0x21c0, R7 ;  /* 0x000021c060607824 */ /* 0x000fc600078e0207 */
[----:B------:R-:W4:Y:S02]  /*1310*/  LDG.E.CONSTANT R11, desc[UR8][R2.64+0xc] ;  /* 0x00000c08020b7981 */ /* 0x000f24000c1e9900 */
[----:B------:R-:W-:Y:S02]  /*1320*/  IADD3 R7, PT, PT, R99, R96, RZ ;  /* 0x0000006063077210 */ /* 0x000fe40007ffe0ff */
[----:B------:R-:W5:Y:S03]  /*1330*/  LDG.E.CONSTANT R6, desc[UR8][R2.64+0x8] ;  /* 0x0000080802067981 */ /* 0x000f66000c1e9900 */
[----:B-1----:R-:W-:-:S05]  /*1340*/  IMAD.WIDE.U32 R4, R7, 0x4, R4 ;  /* 0x0000000407047825 */ /* 0x002fca00078e0004 */
[----:B------:R-:W5:Y:S04]  /*1350*/  LDG.E.CONSTANT R12, desc[UR8][R4.64+0xfd38c] ;  /* 0x0fd38c08040c7981 */ /* 0x000f68000c1e9900 */
        /* <DEDUP_REMOVED lines=21> */
[----:B------:R-:W5:Y:S01]  /*14b0*/  LDG.E.CONSTANT R111, desc[UR8][R4.64+0x5460c] ;  /* 0x05460c08046f7981 */ /* 0x000f62000c1e9900 */
[--C-:B--2---:R-:W-:Y:S01]  /*14c0*/  FADD R110, R27, R8.reuse ;  /* 0x000000081b6e7221 */ /* 0x104fe20000000000 */
[--C-:B------:R-:W-:Y:S01]  /*14d0*/  FADD R112, R47, R8.reuse ;  /* 0x000000082f707221 */ /* 0x100fe20000000000 */
        /* <DEDUP_REMOVED lines=17> */
[----:B------:R-:W-:Y:S01]  /*15f0*/  FADD R25, R25, R8 ;  /* 0x0000000819197221 */ /* 0x000fe20000000000 */
[--C-:B---3--:R-:W-:Y:S01]  /*1600*/  FADD R0, R0, R9.reuse ;  /* 0x0000000900007221 */ /* 0x108fe20000000000 */
        /* <DEDUP_REMOVED lines=19> */
[----:B----4-:R-:W-:Y:S01]  /*1740*/  FADD R113, R34, R11 ;  /* 0x0000000b22717221 */ /* 0x010fe20000000000 */
[----:B------:R-:W0:Y:S01]  /*1750*/  LDC.64 R8, c[0x0][0x390] ;  /* 0x0000e400ff087b82 */ /* 0x000e220000000a00 */
[--C-:B-----5:R-:W-:Y:S01]  /*1760*/  FADD R21, R21, R6.reuse ;  /* 0x0000000615157221 */ /* 0x120fe20000000000 */
[--C-:B------:R-:W-:Y:S01]  /*1770*/  FADD R60, R93, R6.reuse ;  /* 0x000000065d3c7221 */ /* 0x100fe20000000000 */
[----:B------:R-:W-:Y:S01]  /*1780*/  FADD R123, R12, R113 ;  /* 0x000000710c7b7221 */ /* 0x000fe20000000000 */
        /* <DEDUP_REMOVED lines=17> */
[----:B------:R-:W-:Y:S01]  /*18a0*/  FADD R117, R15, R0 ;  /* 0x000000000f757221 */ /* 0x000fe20000000000 */
[----:B------:R-:W-:Y:S01]  /*18b0*/  FADD R115, R13, R110 ;  /* 0x0000006e0d737221 */ /* 0x000fe20000000000 */
[----:B------:R-:W-:Y:S01]  /*18c0*/  FADD R58, R58, R11 ;  /* 0x0000000b3a3a7221 */ /* 0x000fe20000000000 */
[----:B0-----:R-:W-:-:S04]  /*18d0*/  IMAD.WIDE.U32 R8, R7, 0x4, R8 ;  /* 0x0000000407087825 */ /* 0x001fc800078e0008 */
[----:B------:R-:W-:Y:S01]  /*18e0*/  FADD R6, R55, R6 ;  /* 0x0000000637067221 */ /* 0x000fe20000000000 */
[----:B------:R-:W-:Y:S01]  /*18f0*/  FADD R55, R48, R11 ;  /* 0x0000000b30377221 */ /* 0x000fe20000000000 */
[----:B------:R-:W-:Y:S01]  /*1900*/  FADD R119, R14, R21 ;  /* 0x000000150e777221 */ /* 0x000fe20000000000 */
[----:B------:R-:W-:Y:S01]  /*1910*/  FADD R71, R90, R11 ;  /* 0x0000000b5a477221 */ /* 0x000fe20000000000 */
[----:B------:R0:W-:Y:S01]  /*1920*/  STG.E desc[UR8][R8.64+0xfd38c], R123 ;  /* 0x0fd38c7b08007986 */ /* 0x0001e2000c101908 */
[----:B------:R-:W-:-:S03]  /*1930*/  FADD R121, R10, R55 ;  /* 0x000000370a797221 */ /* 0x000fc60000000000 */
[----:B------:R1:W-:Y:S01]  /*1940*/  STG.E desc[UR8][R8.64+0x4], R117 ;  /* 0x0000047508007986 */ /* 0x0003e2000c101908 */
[----:B------:R-:W-:-:S03]  /*1950*/  FADD R79, R72, R11 ;  /* 0x0000000b484f7221 */ /* 0x000fc60000000000 */
[----:B------:R2:W-:Y:S01]  /*1960*/  STG.E desc[UR8][R8.64], R115 ;  /* 0x0000007308007986 */ /* 0x0005e2000c101908 */
[----:B0-----:R-:W-:-:S03]  /*1970*/  FADD R123, R109, R112 ;  /* 0x000000706d7b7221 */ /* 0x001fc60000000000 */
[----:B------:R0:W-:Y:S01]  /*1980*/  STG.E desc[UR8][R8.64+0x8], R119 ;  /* 0x0000087708007986 */ /* 0x0001e2000c101908 */
[----:B-1----:R-:W-:-:S03]  /*1990*/  FADD R117, R107, R60 ;  /* 0x0000003c6b757221 */ /* 0x002fc60000000000 */
[----:B------:R1:W-:Y:S01]  /*19a0*/  STG.E desc[UR8][R8.64+0x60], R123 ;  /* 0x0000607b08007986 */ /* 0x0003e2000c101908 */
[----:B--2---:R-:W-:-:S03]  /*19b0*/  FADD R115, R106, R27 ;  /* 0x0000001b6a737221 */ /* 0x004fc60000000000 */
[----:B------:R2:W-:Y:S01]  /*19c0*/  STG.E desc[UR8][R8.64+0xc], R121 ;  /* 0x00000c7908007986 */ /* 0x0005e2000c101908 */
[----:B0-----:R-:W-:Y:S01]  /*19d0*/  FADD R119, R108, R71 ;  /* 0x000000476c777221 */ /* 0x001fe20000000000 */
[----:B------:R-:W-:Y:S01]  /*19e0*/  FADD R125, R17, R58 ;  /* 0x0000003a117d7221 */ /* 0x000fe20000000000 */
[----:B------:R-:W-:Y:S01]  /*19f0*/  FADD R112, R98, R81 ;  /* 0x0000005162707221 */ /* 0x000fe20000000000 */
[----:B------:R-:W-:Y:S01]  /*1a00*/  FADD R93, R50, R11 ;  /* 0x0000000b325d7221 */ /* 0x000fe20000000000 */
[----:B-1----:R-:W-:Y:S01]  /*1a10*/  FADD R123, R104, R45 ;  /* 0x0000002d687b7221 */ /* 0x002fe20000000000 */
[----:B------:R0:W-:Y:S01]  /*1a20*/  STG.E desc[UR8][R8.64+0x68], R117 ;  /* 0x0000687508007986 */ /* 0x0001e2000c101908 */
[----:B--2---:R-:W-:-:S03]  /*1a30*/  FADD R121, R105, R114 ;  /* 0x0000007269797221 */ /* 0x004fc60000000000 */
[----:B------:R1:W-:Y:S04]  /*1a40*/  STG.E desc[UR8][R8.64+0xc4], R123 ;  /* 0x0000c47b08007986 */ /* 0x0003e8000c101908 */
[----:B------:R2:W-:Y:S01]  /*1a50*/  STG.E desc[UR8][R8.64+0x64], R115 ;  /* 0x0000647308007986 */ /* 0x0005e2000c101908 */
[----:B0-----:R-:W-:-:S03]  /*1a60*/  FADD R117, R102, R79 ;  /* 0x0000004f66757221 */ /* 0x001fc60000000000 */
[----:B------:R0:W-:Y:S01]  /*1a70*/  STG.E desc[UR8][R8.64+0x6c], R119 ;  /* 0x00006c7708007986 */ /* 0x0001e2000c101908 */
[----:B-1----:R-:W-:-:S03]  /*1a80*/  FADD R123, R99, R82 ;  /* 0x00000052637b7221 */ /* 0x002fc60000000000 */
[----:B------:R1:W-:Y:S01]  /*1a90*/  STG.E desc[UR8][R8.64+0xc0], R121 ;  /* 0x0000c07908007986 */ /* 0x0003e2000c101908 */
[----:B--2---:R-:W-:-:S03]  /*1aa0*/  FADD R115, R101, R74 ;  /* 0x0000004a65737221 */ /* 0x004fc60000000000 */
[----:B------:R2:W-:Y:S04]  /*1ab0*/  STG.E desc[UR8][R8.64+0xcc], R117 ;  /* 0x0000cc7508007986 */ /* 0x0005e8000c101908 */
[----:B------:R3:W-:Y:S01]  /*1ac0*/  STG.E desc[UR8][R8.64+0x128], R123 ;  /* 0x0001287b08007986 */ /* 0x0007e2000c101908 */
[----:B0-----:R-:W-:Y:S01]  /*1ad0*/  FADD R119, R103, R116 ;  /* 0x0000007467777221 */ /* 0x001fe20000000000 */
[----:B-1----:R-:W-:Y:S01]  /*1ae0*/  FADD R121, R100, R47 ;  /* 0x0000002f64797221 */ /* 0x002fe20000000000 */
[--C-:B------:R-:W-:Y:S01]  /*1af0*/  FADD R24, R24, R11.reuse ;  /* 0x0000000b18187221 */ /* 0x100fe20000000000 */
[--C-:B------:R-:W-:Y:S01]  /*1b00*/  FADD R26, R26, R11.reuse ;  /* 0x0000000b1a1a7221 */ /* 0x100fe20000000000 */
[----:B------:R-:W-:Y:S01]  /*1b10*/  FADD R52, R52, R11 ;  /* 0x0000000b34347221 */ /* 0x000fe20000000000 */
[----:B--2---:R-:W-:Y:S01]  /*1b20*/  FADD R117, R96, R63 ;  /* 0x0000003f60757221 */ /* 0x004fe20000000000 */
[--C-:B------:R-:W-:Y:S01]  /*1b30*/  FADD R86, R86, R11.reuse ;  /* 0x0000000b56567221 */ /* 0x100fe20000000000 */
[--C-:B------:R-:W-:Y:S01]  /*1b40*/  FADD R78, R78, R11.reuse ;  /* 0x0000000b4e4e7221 */ /* 0x100fe20000000000 */
[----:B------:R-:W-:Y:S01]  /*1b50*/  FADD R76, R76, R11 ;  /* 0x0000000b4c4c7221 */ /* 0x000fe20000000000 */
[----:B---3--:R-:W-:Y:S01]  /*1b60*/  FADD R123, R16, R65 ;  /* 0x00000041107b7221 */ /* 0x008fe20000000000 */
[--C-:B------:R-:W-:Y:S01]  /*1b70*/  FADD R68, R68, R11.reuse ;  /* 0x0000000b44447221 */ /* 0x100fe20000000000 */
[--C-:B------:R-:W-:Y:S01]  /*1b80*/  FADD R66, R66, R11.reuse ;  /* 0x0000000b42427221 */ /* 0x100fe20000000000 */
[--C-:B------:R-:W-:Y:S01]  /*1b90*/  FADD R56, R56, R11.reuse ;  /* 0x0000000b38387221 */ /* 0x100fe20000000000 */
[--C-:B------:R-:W-:Y:S01]  /*1ba0*/  FADD R44, R44, R11.reuse ;  /* 0x0000000b2c2c7221 */ /* 0x100fe20000000000 */
[--C-:B------:R-:W-:Y:S01]  /*1bb0*/  FADD R42, R42, R11.reuse ;  /* 0x0000000b2a2a7221 */ /* 0x100fe20000000000 */
[--C-:B------:R-:W-:Y:S01]  /*1bc0*/  FADD R22, R22, R11.reuse ;  /* 0x0000000b16167221 */ /* 0x100fe20000000000 */
[--C-:B------:R-:W-:Y:S01]  /*1bd0*/  FADD R32, R32, R11.reuse ;  /* 0x0000000b20207221 */ /* 0x100fe20000000000 */
[----:B------:R0:W-:Y:S01]  /*1be0*/  STG.E desc[UR8][R8.64+0x12c], R125 ;  /* 0x00012c7d08007986 */ /* 0x0001e2000c101908 */
[----:B------:R-:W-:Y:S01]  /*1bf0*/  FADD R11, R20, R11 ;  /* 0x0000000b140b7221 */ /* 0x000fe20000000000 */
[----:B------:R-:W-:-:S02]  /*1c00*/  FADD R93, R2, R93 ;  /* 0x0000005d025d7221 */ /* 0x000fc40000000000 */
[----:B------:R1:W-:Y:S04]  /*1c10*/  STG.E desc[UR8][R8.64+0xc8], R115 ;  /* 0x0000c87308007986 */ /* 0x0003e8000c101908 */
[----:B------:R-:W-:Y:S04]  /*1c20*/  STG.E desc[UR8][R8.64+0x120], R119 ;  /* 0x0001207708007986 */ /* 0x000fe8000c101908 */
[----:B------:R2:W-:Y:S01]  /*1c30*/  STG.E desc[UR8][R8.64+0x124], R121 ;  /* 0x0001247908007986 */ /* 0x0005e2000c101908 */
[----:B0-----:R-:W-:-:S03]  /*1c40*/  FADD R125, R3, R118 ;  /* 0x00000076037d7221 */ /* 0x001fc60000000000 */
[----:B------:R-:W-:Y:S04]  /*1c50*/  STG.E desc[UR8][R8.64+0x180], R117 ;  /* 0x0001807508007986 */ /* 0x000fe8000c101908 */
[----:B------:R0:W-:Y:S04]  /*1c60*/  STG.E desc[UR8][R8.64+0x184], R112 ;  /* 0x0001847008007986 */ /* 0x0001e8000c101908 */
[----:B------:R3:W-:Y:S04]  /*1c70*/  STG.E desc[UR8][R8.64+0x188], R123 ;  /* 0x0001887b08007986 */ /* 0x0007e8000c101908 */
[----:B------:R-:W4:Y:S04]  /*1c80*/  LDG.E.CONSTANT R95, desc[UR8][R4.64+0x54604] ;  /* 0x05460408045f7981 */ /* 0x000f28000c1e9900 */
        /* <DEDUP_REMOVED lines=44> */
[----:B-1----:R-:W5:Y:S04]  /*1f50*/  LDG.E.CONSTANT R115, desc[UR8][R4.64+0xfd26c] ;  /* 0x0fd26c0804737981 */ /* 0x002f68000c1e9900 */
[----:B------:R-:W5:Y:S04]  /*1f60*/  LDG.E.CONSTANT R110, desc[UR8][R4.64+0xfd2c0] ;  /* 0x0fd2c008046e7981 */ /* 0x000f68000c1e9900 */
[----:B--2---:R-:W2:Y:S04]  /*1f70*/  LDG.E.CONSTANT R121, desc[UR8][R4.64+0xfd2c4] ;  /* 0x0fd2c40804797981 */ /* 0x004ea8000c1e9900 */
[----:B------:R-:W2:Y:S04]  /*1f80*/  LDG.E.CONSTANT R114, desc[UR8][R4.64+0xfd2c8] ;  /* 0x0fd2c80804727981 */ /* 0x000ea8000c1e9900 */
[----:B------:R-:W2:Y:S04]  /*1f90*/  LDG.E.CONSTANT R119, desc[UR8][R4.64+0xfd2cc] ;  /* 0x0fd2cc0804777981 */ /* 0x000ea8000c1e9900 */
[----:B0-----:R-:W2:Y:S04]  /*1fa0*/  LDG.E.CONSTANT R112, desc[UR8][R4.64+0xfd320] ;  /* 0x0fd3200804707981 */ /* 0x001ea8000c1e9900 */
[----:B------:R-:W2:Y:S04]  /*1fb0*/  LDG.E.CONSTANT R117, desc[UR8][R4.64+0xfd324] ;  /* 0x0fd3240804757981 */ /* 0x000ea8000c1e9900 */
[----:B------:R-:W2:Y:S04]  /*1fc0*/  LDG.E.CONSTANT R118, desc[UR8][R4.64+0xfd328] ;  /* 0x0fd3280804767981 */ /* 0x000ea8000c1e9900 */
[----:B------:R-:W2:Y:S04]  /*1fd0*/  LDG.E.CONSTANT R116, desc[UR8][R4.64+0xfd32c] ;  /* 0x0fd32c0804747981 */ /* 0x000ea8000c1e9900 */
[----:B------:R-:W2:Y:S04]  /*1fe0*/  LDG.E.CONSTANT R2, desc[UR8][R4.64+0xfd380] ;  /* 0x0fd3800804027981 */ /* 0x000ea8000c1e9900 */
[----:B------:R-:W2:Y:S04]  /*1ff0*/  LDG.E.CONSTANT R3, desc[UR8][R4.64+0xfd384] ;  /* 0x0fd3840804037981 */ /* 0x000ea8000c1e9900 */
[----:B---3--:R-:W3:Y:S01]  /*2000*/  LDG.E.CONSTANT R123, desc[UR8][R4.64+0xfd388] ;  /* 0x0fd38808047b7981 */ /* 0x008ee2000c1e9900 */
[----:B------:R-:W-:-:S03]  /*2010*/  FADD R111, R111, R24 ;  /* 0x000000186f6f7221 */ /* 0x000fc60000000000 */
[----:B------:R-:W-:Y:S04]  /*2020*/  STG.E desc[UR8][R8.64+0x18c], R93 ;  /* 0x00018c5d08007986 */ /* 0x000fe8000c101908 */
[----:B------:R-:W-:Y:S04]  /*2030*/  STG.E desc[UR8][R8.64+0x54600], R125 ;  /* 0x0546007d08007986 */ /* 0x000fe8000c101908 */
[----:B------:R-:W-:Y:S01]  /*2040*/  STG.E desc[UR8][R8.64+0x5460c], R111 ;  /* 0x05460c6f08007986 */ /* 0x000fe2000c101908 */
[----:B----4-:R-:W-:Y:S01]  /*2050*/  FADD R95, R95, R38 ;  /* 0x000000265f5f7221 */ /* 0x010fe20000000000 */
[----:B-----5:R-:W-:Y:S01]  /*2060*/  FADD R49, R34, R49 ;  /* 0x0000003122317221 */ /* 0x020fe20000000000 */
[----:B------:R-:W-:Y:S01]  /*2070*/  FADD R35, R20, R35 ;  /* 0x0000002314237221 */ /* 0x000fe20000000000 */
        /* <DEDUP_REMOVED lines=44> */
[----:B--2---:R-:W-:Y:S01]  /*2340*/  FADD R121, R121, R30 ;  /* 0x0000001e79797221 */ /* 0x004fe20000000000 */
        /* <DEDUP_REMOVED lines=8> */
[----:B---3--:R-:W-:Y:S01]  /*23d0*/  FADD R123, R123, R6 ;  /* 0x000000067b7b7221 */ /* 0x008fe20000000000 */
[----:B------:R-:W-:Y:S04]  /*23e0*/  STG.E desc[UR8][R8.64+0x54604], R95 ;  /* 0x0546045f08007986 */ /* 0x000fe8000c101908 */
        /* <DEDUP_REMOVED lines=55> */
[----:B------:R-:W-:Y:S01]  /*2760*/  STG.E desc[UR8][R8.64+0xfd388], R123 ;  /* 0x0fd3887b08007986 */ /* 0x000fe2000c101908 */
[----:B------:R-:W-:Y:S05]  /*2770*/  EXIT ;  /* 0x000000000000794d */ /* 0x000fea0003800000 */
.L_x_2:
[----:B------:R-:W-:-:S00]  /*2780*/  BRA `(.L_x_2) ;  /* 0xfffffffc00fc7947 */ /* 0x000fc0000383ffff */
[----:B------:R-:W-:-:S00]  /*2790*/  NOP ;  /* 0x0000000000007918 */ /* 0x000fc00000000000 */
        /* <DEDUP_REMOVED lines=14> */
.L_x_3:


//--------------------- .nv.shared.my_kernel_kernel0 --------------------------
	.section	.nv.shared.my_kernel_kernel0,"aw",@nobits
	.sectionflags	@""
	.align	4
.nv.shared.my_kernel_kernel0:
	.zero		12736


//--------------------- .nv.shared.reserved.0     --------------------------
	.section	.nv.shared.reserved.0,"aw",@nobits
	.weak		__nv_reservedSMEM_offset_0_alias
	.size		__nv_reservedSMEM_offset_0_alias, 0, 64
	.other		__nv_reservedSMEM_offset_0_alias,@"STO_CUDA_RESERVED_SHARED STV_DEFAULT"
__nv_reservedSMEM_offset_0_alias:
	.zero		0
	.zero		64


//--------------------- .nv.constant0.my_kernel_kernel0 --------------------------
	.section	.nv.constant0.my_kernel_kernel0,"a",@progbits
	.sectionflags	@""
	.align	4
.nv.constant0.my_kernel_kernel0:
	.zero		936


//--------------------- SYMBOLS --------------------------

	.type		.nv.reservedSmem.offset0,@object
	.size		.nv.reservedSmem.offset0,0x4
	.type		.nv.reservedSmem.cap,@object
	.size		.nv.reservedSmem.cap,0x4
